//
// Generated by NVIDIA NVVM Compiler
//
// Compiler Build ID: CL-36424714
// Cuda compilation tools, release 13.0, V13.0.88
// Based on NVVM 20.0.0
//

.version 9.0
.target sm_100
.address_size 64

	// .globl	_Z6conv2dPfS_S_iiii

.visible .entry _Z6conv2dPfS_S_iiii(
	.param .u64 .ptr .align 1 _Z6conv2dPfS_S_iiii_param_0,
	.param .u64 .ptr .align 1 _Z6conv2dPfS_S_iiii_param_1,
	.param .u64 .ptr .align 1 _Z6conv2dPfS_S_iiii_param_2,
	.param .u32 _Z6conv2dPfS_S_iiii_param_3,
	.param .u32 _Z6conv2dPfS_S_iiii_param_4,
	.param .u32 _Z6conv2dPfS_S_iiii_param_5,
	.param .u32 _Z6conv2dPfS_S_iiii_param_6
)
{
	.reg .pred 	%p<13>;
	.reg .b32 	%r<56>;
	.reg .b32 	%f<119>;
	.reg .b64 	%rd<26>;

	ld.param.u64 	%rd6, [_Z6conv2dPfS_S_iiii_param_0];
	ld.param.u64 	%rd7, [_Z6conv2dPfS_S_iiii_param_1];
	ld.param.u32 	%r25, [_Z6conv2dPfS_S_iiii_param_3];
	ld.param.u32 	%r26, [_Z6conv2dPfS_S_iiii_param_4];
	ld.param.u32 	%r27, [_Z6conv2dPfS_S_iiii_param_5];
	cvta.to.global.u64 	%rd1, %rd7;
	cvta.to.global.u64 	%rd2, %rd6;
	mov.u32 	%r1, %ctaid.z;
	mov.u32 	%r28, %ctaid.y;
	mov.u32 	%r29, %ntid.y;
	mov.u32 	%r30, %tid.y;
	mad.lo.s32 	%r2, %r28, %r29, %r30;
	mov.u32 	%r31, %ctaid.x;
	mov.u32 	%r32, %ntid.x;
	mov.u32 	%r33, %tid.x;
	mad.lo.s32 	%r3, %r31, %r32, %r33;
	max.s32 	%r34, %r2, %r3;
	setp.ge.s32 	%p1, %r34, %r27;
	@%p1 bra 	$L__BB0_18;
	setp.lt.s32 	%p2, %r26, 1;
	mov.f32 	%f117, 0f00000000;
	@%p2 bra 	$L__BB0_17;
	mul.lo.s32 	%r4, %r26, %r1;
	and.b32  	%r5, %r26, 15;
	and.b32  	%r6, %r26, 7;
	and.b32  	%r7, %r26, 2147483632;
	and.b32  	%r8, %r26, 3;
	neg.s32 	%r9, %r7;
	mov.f32 	%f117, 0f00000000;
	mov.b32 	%r49, 0;
$L__BB0_3:
	setp.lt.u32 	%p3, %r26, 16;
	add.s32 	%r37, %r49, %r2;
	mad.lo.s32 	%r11, %r37, %r25, %r3;
	add.s32 	%r38, %r49, %r4;
	mul.lo.s32 	%r12, %r38, %r26;
	mov.b32 	%r54, 0;
	@%p3 bra 	$L__BB0_6;
	mov.u32 	%r50, %r12;
	mov.u32 	%r51, %r11;
	mov.u32 	%r52, %r9;
$L__BB0_5:
	.pragma "nounroll";
	mul.wide.s32 	%rd8, %r51, 4;
	add.s64 	%rd9, %rd2, %rd8;
	mul.wide.s32 	%rd10, %r50, 4;
	add.s64 	%rd11, %rd1, %rd10;
	ld.global.f32 	%f20, [%rd9];
	ld.global.f32 	%f21, [%rd11];
	fma.rn.f32 	%f22, %f20, %f21, %f117;
	ld.global.f32 	%f23, [%rd9+4];
	ld.global.f32 	%f24, [%rd11+4];
	fma.rn.f32 	%f25, %f23, %f24, %f22;
	ld.global.f32 	%f26, [%rd9+8];
	ld.global.f32 	%f27, [%rd11+8];
	fma.rn.f32 	%f28, %f26, %f27, %f25;
	ld.global.f32 	%f29, [%rd9+12];
	ld.global.f32 	%f30, [%rd11+12];
	fma.rn.f32 	%f31, %f29, %f30, %f28;
	ld.global.f32 	%f32, [%rd9+16];
	ld.global.f32 	%f33, [%rd11+16];
	fma.rn.f32 	%f34, %f32, %f33, %f31;
	ld.global.f32 	%f35, [%rd9+20];
	ld.global.f32 	%f36, [%rd11+20];
	fma.rn.f32 	%f37, %f35, %f36, %f34;
	ld.global.f32 	%f38, [%rd9+24];
	ld.global.f32 	%f39, [%rd11+24];
	fma.rn.f32 	%f40, %f38, %f39, %f37;
	ld.global.f32 	%f41, [%rd9+28];
	ld.global.f32 	%f42, [%rd11+28];
	fma.rn.f32 	%f43, %f41, %f42, %f40;
	ld.global.f32 	%f44, [%rd9+32];
	ld.global.f32 	%f45, [%rd11+32];
	fma.rn.f32 	%f46, %f44, %f45, %f43;
	ld.global.f32 	%f47, [%rd9+36];
	ld.global.f32 	%f48, [%rd11+36];
	fma.rn.f32 	%f49, %f47, %f48, %f46;
	ld.global.f32 	%f50, [%rd9+40];
	ld.global.f32 	%f51, [%rd11+40];
	fma.rn.f32 	%f52, %f50, %f51, %f49;
	ld.global.f32 	%f53, [%rd9+44];
	ld.global.f32 	%f54, [%rd11+44];
	fma.rn.f32 	%f55, %f53, %f54, %f52;
	ld.global.f32 	%f56, [%rd9+48];
	ld.global.f32 	%f57, [%rd11+48];
	fma.rn.f32 	%f58, %f56, %f57, %f55;
	ld.global.f32 	%f59, [%rd9+52];
	ld.global.f32 	%f60, [%rd11+52];
	fma.rn.f32 	%f61, %f59, %f60, %f58;
	ld.global.f32 	%f62, [%rd9+56];
	ld.global.f32 	%f63, [%rd11+56];
	fma.rn.f32 	%f64, %f62, %f63, %f61;
	ld.global.f32 	%f65, [%rd9+60];
	ld.global.f32 	%f66, [%rd11+60];
	fma.rn.f32 	%f117, %f65, %f66, %f64;
	add.s32 	%r52, %r52, 16;
	add.s32 	%r51, %r51, 16;
	add.s32 	%r50, %r50, 16;
	setp.ne.s32 	%p4, %r52, 0;
	mov.u32 	%r54, %r7;
	@%p4 bra 	$L__BB0_5;
$L__BB0_6:
	setp.eq.s32 	%p5, %r5, 0;
	@%p5 bra 	$L__BB0_16;
	add.s32 	%r39, %r5, -1;
	setp.lt.u32 	%p6, %r39, 7;
	@%p6 bra 	$L__BB0_9;
	add.s32 	%r40, %r11, %r54;
	mul.wide.s32 	%rd12, %r40, 4;
	add.s64 	%rd13, %rd2, %rd12;
	ld.global.f32 	%f68, [%rd13];
	add.s32 	%r41, %r54, %r12;
	mul.wide.s32 	%rd14, %r41, 4;
	add.s64 	%rd15, %rd1, %rd14;
	ld.global.f32 	%f69, [%rd15];
	fma.rn.f32 	%f70, %f68, %f69, %f117;
	ld.global.f32 	%f71, [%rd13+4];
	ld.global.f32 	%f72, [%rd15+4];
	fma.rn.f32 	%f73, %f71, %f72, %f70;
	ld.global.f32 	%f74, [%rd13+8];
	ld.global.f32 	%f75, [%rd15+8];
	fma.rn.f32 	%f76, %f74, %f75, %f73;
	ld.global.f32 	%f77, [%rd13+12];
	ld.global.f32 	%f78, [%rd15+12];
	fma.rn.f32 	%f79, %f77, %f78, %f76;
	ld.global.f32 	%f80, [%rd13+16];
	ld.global.f32 	%f81, [%rd15+16];
	fma.rn.f32 	%f82, %f80, %f81, %f79;
	ld.global.f32 	%f83, [%rd13+20];
	ld.global.f32 	%f84, [%rd15+20];
	fma.rn.f32 	%f85, %f83, %f84, %f82;
	ld.global.f32 	%f86, [%rd13+24];
	ld.global.f32 	%f87, [%rd15+24];
	fma.rn.f32 	%f88, %f86, %f87, %f85;
	ld.global.f32 	%f89, [%rd13+28];
	ld.global.f32 	%f90, [%rd15+28];
	fma.rn.f32 	%f117, %f89, %f90, %f88;
	add.s32 	%r54, %r54, 8;
$L__BB0_9:
	setp.eq.s32 	%p7, %r6, 0;
	@%p7 bra 	$L__BB0_16;
	add.s32 	%r42, %r6, -1;
	setp.lt.u32 	%p8, %r42, 3;
	@%p8 bra 	$L__BB0_12;
	add.s32 	%r43, %r11, %r54;
	mul.wide.s32 	%rd16, %r43, 4;
	add.s64 	%rd17, %rd2, %rd16;
	ld.global.f32 	%f92, [%rd17];
	add.s32 	%r44, %r54, %r12;
	mul.wide.s32 	%rd18, %r44, 4;
	add.s64 	%rd19, %rd1, %rd18;
	ld.global.f32 	%f93, [%rd19];
	fma.rn.f32 	%f94, %f92, %f93, %f117;
	ld.global.f32 	%f95, [%rd17+4];
	ld.global.f32 	%f96, [%rd19+4];
	fma.rn.f32 	%f97, %f95, %f96, %f94;
	ld.global.f32 	%f98, [%rd17+8];
	ld.global.f32 	%f99, [%rd19+8];
	fma.rn.f32 	%f100, %f98, %f99, %f97;
	ld.global.f32 	%f101, [%rd17+12];
	ld.global.f32 	%f102, [%rd19+12];
	fma.rn.f32 	%f117, %f101, %f102, %f100;
	add.s32 	%r54, %r54, 4;
$L__BB0_12:
	setp.eq.s32 	%p9, %r8, 0;
	@%p9 bra 	$L__BB0_16;
	setp.eq.s32 	%p10, %r8, 1;
	add.s32 	%r45, %r11, %r54;
	mul.wide.s32 	%rd20, %r45, 4;
	add.s64 	%rd3, %rd2, %rd20;
	ld.global.f32 	%f103, [%rd3];
	add.s32 	%r46, %r54, %r12;
	mul.wide.s32 	%rd21, %r46, 4;
	add.s64 	%rd4, %rd1, %rd21;
	ld.global.f32 	%f104, [%rd4];
	fma.rn.f32 	%f117, %f103, %f104, %f117;
	@%p10 bra 	$L__BB0_16;
	setp.eq.s32 	%p11, %r8, 2;
	ld.global.f32 	%f105, [%rd3+4];
	ld.global.f32 	%f106, [%rd4+4];
	fma.rn.f32 	%f117, %f105, %f106, %f117;
	@%p11 bra 	$L__BB0_16;
	ld.global.f32 	%f107, [%rd3+8];
	ld.global.f32 	%f108, [%rd4+8];
	fma.rn.f32 	%f117, %f107, %f108, %f117;
$L__BB0_16:
	add.s32 	%r49, %r49, 1;
	setp.ne.s32 	%p12, %r49, %r26;
	@%p12 bra 	$L__BB0_3;
$L__BB0_17:
	ld.param.u64 	%rd25, [_Z6conv2dPfS_S_iiii_param_2];
	mad.lo.s32 	%r47, %r27, %r1, %r2;
	mad.lo.s32 	%r48, %r47, %r27, %r3;
	cvta.to.global.u64 	%rd22, %rd25;
	mul.wide.s32 	%rd23, %r48, 4;
	add.s64 	%rd24, %rd22, %rd23;
	st.global.f32 	[%rd24], %f117;
$L__BB0_18:
	ret;

}
	// .globl	_Z11avg_poolingPKfPfiii
.visible .entry _Z11avg_poolingPKfPfiii(
	.param .u64 .ptr .align 1 _Z11avg_poolingPKfPfiii_param_0,
	.param .u64 .ptr .align 1 _Z11avg_poolingPKfPfiii_param_1,
	.param .u32 _Z11avg_poolingPKfPfiii_param_2,
	.param .u32 _Z11avg_poolingPKfPfiii_param_3,
	.param .u32 _Z11avg_poolingPKfPfiii_param_4
)
{
	.reg .pred 	%p<13>;
	.reg .b32 	%r<51>;
	.reg .b32 	%f<90>;
	.reg .b64 	%rd<16>;

	ld.param.u64 	%rd5, [_Z11avg_poolingPKfPfiii_param_0];
	ld.param.u64 	%rd4, [_Z11avg_poolingPKfPfiii_param_1];
	ld.param.u32 	%r25, [_Z11avg_poolingPKfPfiii_param_2];
	ld.param.u32 	%r26, [_Z11avg_poolingPKfPfiii_param_3];
	ld.param.u32 	%r27, [_Z11avg_poolingPKfPfiii_param_4];
	cvta.to.global.u64 	%rd1, %rd5;
	mov.u32 	%r1, %ctaid.z;
	mov.u32 	%r28, %ctaid.y;
	mov.u32 	%r29, %ntid.y;
	mov.u32 	%r30, %tid.y;
	mad.lo.s32 	%r2, %r28, %r29, %r30;
	mov.u32 	%r31, %ctaid.x;
	mov.u32 	%r32, %ntid.x;
	mov.u32 	%r33, %tid.x;
	mad.lo.s32 	%r3, %r31, %r32, %r33;
	max.s32 	%r34, %r2, %r3;
	setp.ge.s32 	%p1, %r34, %r26;
	@%p1 bra 	$L__BB1_18;
	setp.lt.s32 	%p2, %r27, 1;
	mov.f32 	%f88, 0f00000000;
	@%p2 bra 	$L__BB1_17;
	mul.lo.s32 	%r4, %r27, %r3;
	mul.lo.s32 	%r36, %r25, %r1;
	mad.lo.s32 	%r5, %r27, %r2, %r36;
	and.b32  	%r6, %r27, 15;
	add.s32 	%r7, %r6, -1;
	and.b32  	%r8, %r27, 7;
	add.s32 	%r9, %r8, -1;
	and.b32  	%r10, %r27, 2147483632;
	and.b32  	%r11, %r27, 3;
	neg.s32 	%r12, %r10;
	add.s64 	%rd2, %rd1, 32;
	mov.f32 	%f88, 0f00000000;
	mov.b32 	%r45, 0;
$L__BB1_3:
	setp.lt.u32 	%p3, %r27, 16;
	add.s32 	%r38, %r5, %r45;
	mad.lo.s32 	%r14, %r38, %r25, %r4;
	mov.b32 	%r49, 0;
	@%p3 bra 	$L__BB1_6;
	mov.u32 	%r46, %r14;
	mov.u32 	%r47, %r12;
$L__BB1_5:
	.pragma "nounroll";
	mul.wide.s32 	%rd6, %r46, 4;
	add.s64 	%rd7, %rd2, %rd6;
	ld.global.f32 	%f20, [%rd7+-32];
	add.f32 	%f21, %f88, %f20;
	ld.global.f32 	%f22, [%rd7+-28];
	add.f32 	%f23, %f21, %f22;
	ld.global.f32 	%f24, [%rd7+-24];
	add.f32 	%f25, %f23, %f24;
	ld.global.f32 	%f26, [%rd7+-20];
	add.f32 	%f27, %f25, %f26;
	ld.global.f32 	%f28, [%rd7+-16];
	add.f32 	%f29, %f27, %f28;
	ld.global.f32 	%f30, [%rd7+-12];
	add.f32 	%f31, %f29, %f30;
	ld.global.f32 	%f32, [%rd7+-8];
	add.f32 	%f33, %f31, %f32;
	ld.global.f32 	%f34, [%rd7+-4];
	add.f32 	%f35, %f33, %f34;
	ld.global.f32 	%f36, [%rd7];
	add.f32 	%f37, %f35, %f36;
	ld.global.f32 	%f38, [%rd7+4];
	add.f32 	%f39, %f37, %f38;
	ld.global.f32 	%f40, [%rd7+8];
	add.f32 	%f41, %f39, %f40;
	ld.global.f32 	%f42, [%rd7+12];
	add.f32 	%f43, %f41, %f42;
	ld.global.f32 	%f44, [%rd7+16];
	add.f32 	%f45, %f43, %f44;
	ld.global.f32 	%f46, [%rd7+20];
	add.f32 	%f47, %f45, %f46;
	ld.global.f32 	%f48, [%rd7+24];
	add.f32 	%f49, %f47, %f48;
	ld.global.f32 	%f50, [%rd7+28];
	add.f32 	%f88, %f49, %f50;
	add.s32 	%r47, %r47, 16;
	add.s32 	%r46, %r46, 16;
	setp.ne.s32 	%p4, %r47, 0;
	mov.u32 	%r49, %r10;
	@%p4 bra 	$L__BB1_5;
$L__BB1_6:
	setp.eq.s32 	%p5, %r6, 0;
	@%p5 bra 	$L__BB1_16;
	setp.lt.u32 	%p6, %r7, 7;
	@%p6 bra 	$L__BB1_9;
	add.s32 	%r39, %r14, %r49;
	mul.wide.s32 	%rd8, %r39, 4;
	add.s64 	%rd9, %rd1, %rd8;
	ld.global.f32 	%f52, [%rd9];
	add.f32 	%f53, %f88, %f52;
	ld.global.f32 	%f54, [%rd9+4];
	add.f32 	%f55, %f53, %f54;
	ld.global.f32 	%f56, [%rd9+8];
	add.f32 	%f57, %f55, %f56;
	ld.global.f32 	%f58, [%rd9+12];
	add.f32 	%f59, %f57, %f58;
	ld.global.f32 	%f60, [%rd9+16];
	add.f32 	%f61, %f59, %f60;
	ld.global.f32 	%f62, [%rd9+20];
	add.f32 	%f63, %f61, %f62;
	ld.global.f32 	%f64, [%rd9+24];
	add.f32 	%f65, %f63, %f64;
	ld.global.f32 	%f66, [%rd9+28];
	add.f32 	%f88, %f65, %f66;
	add.s32 	%r49, %r49, 8;
$L__BB1_9:
	setp.eq.s32 	%p7, %r8, 0;
	@%p7 bra 	$L__BB1_16;
	setp.lt.u32 	%p8, %r9, 3;
	@%p8 bra 	$L__BB1_12;
	add.s32 	%r40, %r14, %r49;
	mul.wide.s32 	%rd10, %r40, 4;
	add.s64 	%rd11, %rd1, %rd10;
	ld.global.f32 	%f68, [%rd11];
	add.f32 	%f69, %f88, %f68;
	ld.global.f32 	%f70, [%rd11+4];
	add.f32 	%f71, %f69, %f70;
	ld.global.f32 	%f72, [%rd11+8];
	add.f32 	%f73, %f71, %f72;
	ld.global.f32 	%f74, [%rd11+12];
	add.f32 	%f88, %f73, %f74;
	add.s32 	%r49, %r49, 4;
$L__BB1_12:
	setp.eq.s32 	%p9, %r11, 0;
	@%p9 bra 	$L__BB1_16;
	setp.eq.s32 	%p10, %r11, 1;
	add.s32 	%r41, %r14, %r49;
	mul.wide.s32 	%rd12, %r41, 4;
	add.s64 	%rd3, %rd1, %rd12;
	ld.global.f32 	%f75, [%rd3];
	add.f32 	%f88, %f88, %f75;
	@%p10 bra 	$L__BB1_16;
	setp.eq.s32 	%p11, %r11, 2;
	ld.global.f32 	%f76, [%rd3+4];
	add.f32 	%f88, %f88, %f76;
	@%p11 bra 	$L__BB1_16;
	ld.global.f32 	%f77, [%rd3+8];
	add.f32 	%f88, %f88, %f77;
$L__BB1_16:
	add.s32 	%r45, %r45, 1;
	setp.ne.s32 	%p12, %r45, %r27;
	@%p12 bra 	$L__BB1_3;
$L__BB1_17:
	mul.lo.s32 	%r42, %r27, %r27;
	cvt.rn.f32.u32 	%f78, %r42;
	div.rn.f32 	%f79, %f88, %f78;
	mad.lo.s32 	%r43, %r26, %r1, %r2;
	mad.lo.s32 	%r44, %r43, %r26, %r3;
	cvta.to.global.u64 	%rd13, %rd4;
	mul.wide.s32 	%rd14, %r44, 4;
	add.s64 	%rd15, %rd13, %rd14;
	st.global.f32 	[%rd15], %f79;
$L__BB1_18:
	ret;

}


// ===== COMPILED SASS (sm_100) =====

	.target	sm_100

	.elftype	@"ET_EXEC"


//--------------------- .note.nv.tkinfo           --------------------------
	.section	.note.nv.tkinfo,"",@"SHT_NOTE"
	.sectionflags	@"SHF_NOTE_NV_TKINFO"
	.tkinfo
        /*0018*/ 	.word	0x00000002
        /*0030*/ 	.string	""
        /*0030*/ 	.string	"ptxas"
        /*0030*/ 	.string	"Cuda compilation tools, release 13.0, V13.0.88"
        /*0030*/ 	.string	"Build cuda_13.0.r13.0/compiler.36424714_0"
        /*0030*/ 	.string	"-arch sm_100 -m 64 "



//--------------------- .note.nv.cuinfo           --------------------------
	.section	.note.nv.cuinfo,"",@"SHT_NOTE"
	.sectionflags	@"SHF_NOTE_NV_CUINFO"
        /*0018*/ 	.short	0x0002
        /*001a*/ 	.short	0x0064
        /*001c*/ 	.short	0x0082
	.zero		2


//--------------------- .nv.info                  --------------------------
	.section	.nv.info,"",@"SHT_CUDA_INFO"
	.align	4


	//----- nvinfo : EIATTR_REGCOUNT
	.align		4
        /*0000*/ 	.byte	0x04, 0x2f
        /*0002*/ 	.short	(.L_1 - .L_0)
	.align		4
.L_0:
        /*0004*/ 	.word	index@(_Z6conv2dPfS_S_iiii)
        /*0008*/ 	.word	0x00000020


	//----- nvinfo : EIATTR_FRAME_SIZE
	.align		4
.L_1:
        /*000c*/ 	.byte	0x04, 0x11
        /*000e*/ 	.short	(.L_3 - .L_2)
	.align		4
.L_2:
        /*0010*/ 	.word	index@(_Z6conv2dPfS_S_iiii)
        /*0014*/ 	.word	0x00000000


	//----- nvinfo : EIATTR_REGCOUNT
	.align		4
.L_3:
        /*0018*/ 	.byte	0x04, 0x2f
        /*001a*/ 	.short	(.L_5 - .L_4)
	.align		4
.L_4:
        /*001c*/ 	.word	index@(_Z11avg_poolingPKfPfiii)
        /*0020*/ 	.word	0x00000020


	//----- nvinfo : EIATTR_FRAME_SIZE
	.align		4
.L_5:
        /*0024*/ 	.byte	0x04, 0x11
        /*0026*/ 	.short	(.L_7 - .L_6)
	.align		4
.L_6:
        /*0028*/ 	.word	index@($__internal_0_$__cuda_sm3x_div_rn_noftz_f32_slowpath)
        /*002c*/ 	.word	0x00000000


	//----- nvinfo : EIATTR_FRAME_SIZE
	.align		4
.L_7:
        /*0030*/ 	.byte	0x04, 0x11
        /*0032*/ 	.short	(.L_9 - .L_8)
	.align		4
.L_8:
        /*0034*/ 	.word	index@(_Z11avg_poolingPKfPfiii)
        /*0038*/ 	.word	0x00000000


	//----- nvinfo : EIATTR_MIN_STACK_SIZE
	.align		4
.L_9:
        /*003c*/ 	.byte	0x04, 0x12
        /*003e*/ 	.short	(.L_11 - .L_10)
	.align		4
.L_10:
        /*0040*/ 	.word	index@(_Z11avg_poolingPKfPfiii)
        /*0044*/ 	.word	0x00000000


	//----- nvinfo : EIATTR_MIN_STACK_SIZE
	.align		4
.L_11:
        /*0048*/ 	.byte	0x04, 0x12
        /*004a*/ 	.short	(.L_13 - .L_12)
	.align		4
.L_12:
        /*004c*/ 	.word	index@(_Z6conv2dPfS_S_iiii)
        /*0050*/ 	.word	0x00000000
.L_13:


//--------------------- .nv.compat                --------------------------
	.section	.nv.compat,"",@"SHT_CUDA_COMPAT_INFO"
	.align	4
        /*0000*/ 	.byte	0x02, 0x09, 0x00, 0x00, 0x02, 0x02, 0x01, 0x00, 0x02, 0x05, 0x05, 0x00, 0x03, 0x07, 0x01, 0x01
        /*0010*/ 	.byte	0x02, 0x03, 0x00, 0x00, 0x02, 0x06, 0x01, 0x00, 0x04, 0x0b, 0x08, 0x00, 0x01, 0x00, 0x00, 0x00
        /*0020*/ 	.byte	0x00, 0x00, 0x00, 0x00


//--------------------- .nv.info._Z11avg_poolingPKfPfiii --------------------------
	.section	.nv.info._Z11avg_poolingPKfPfiii,"",@"SHT_CUDA_INFO"
	.sectionflags	@""
	.align	4


	//----- nvinfo : EIATTR_CUDA_API_VERSION
	.align		4
        /*0000*/ 	.byte	0x04, 0x37
        /*0002*/ 	.short	(.L_15 - .L_14)
.L_14:
        /*0004*/ 	.word	0x00000082


	//----- nvinfo : EIATTR_KPARAM_INFO
	.align		4
.L_15:
        /*0008*/ 	.byte	0x04, 0x17
        /*000a*/ 	.short	(.L_17 - .L_16)
.L_16:
        /*000c*/ 	.word	0x00000000
        /*0010*/ 	.short	0x0004
        /*0012*/ 	.short	0x0018
        /*0014*/ 	.byte	0x00, 0xf0, 0x11, 0x00


	//----- nvinfo : EIATTR_KPARAM_INFO
	.align		4
.L_17:
        /*0018*/ 	.byte	0x04, 0x17
        /*001a*/ 	.short	(.L_19 - .L_18)
.L_18:
        /*001c*/ 	.word	0x00000000
        /*0020*/ 	.short	0x0003
        /*0022*/ 	.short	0x0014
        /*0024*/ 	.byte	0x00, 0xf0, 0x11, 0x00


	//----- nvinfo : EIATTR_KPARAM_INFO
	.align		4
.L_19:
        /*0028*/ 	.byte	0x04, 0x17
        /*002a*/ 	.short	(.L_21 - .L_20)
.L_20:
        /*002c*/ 	.word	0x00000000
        /*0030*/ 	.short	0x0002
        /*0032*/ 	.short	0x0010
        /*0034*/ 	.byte	0x00, 0xf0, 0x11, 0x00


	//----- nvinfo : EIATTR_KPARAM_INFO
	.align		4
.L_21:
        /*0038*/ 	.byte	0x04, 0x17
        /*003a*/ 	.short	(.L_23 - .L_22)
.L_22:
        /*003c*/ 	.word	0x00000000
        /*0040*/ 	.short	0x0001
        /*0042*/ 	.short	0x0008
        /*0044*/ 	.byte	0x00, 0xf5, 0x21, 0x00


	//----- nvinfo : EIATTR_KPARAM_INFO
	.align		4
.L_23:
        /*0048*/ 	.byte	0x04, 0x17
        /*004a*/ 	.short	(.L_25 - .L_24)
.L_24:
        /*004c*/ 	.word	0x00000000
        /*0050*/ 	.short	0x0000
        /*0052*/ 	.short	0x0000
        /*0054*/ 	.byte	0x00, 0xf5, 0x21, 0x00


	//----- nvinfo : EIATTR_SPARSE_MMA_MASK
	.align		4
.L_25:
        /*0058*/ 	.byte	0x03, 0x50
        /*005a*/ 	.short	0x0000


	//----- nvinfo : EIATTR_MAXREG_COUNT
	.align		4
        /*005c*/ 	.byte	0x03, 0x1b
        /*005e*/ 	.short	0x00ff


	//----- nvinfo : EIATTR_MERCURY_ISA_VERSION
	.align		4
        /*0060*/ 	.byte	0x03, 0x5f
        /*0062*/ 	.short	0x0101


	//----- nvinfo : EIATTR_VRC_CTA_INIT_COUNT
	.align		4
        /*0064*/ 	.byte	0x02, 0x4a
	.zero		1
	.zero		1


	//----- nvinfo : EIATTR_EXIT_INSTR_OFFSETS
	.align		4
        /*0068*/ 	.byte	0x04, 0x1c
        /*006a*/ 	.short	(.L_27 - .L_26)


	//   ....[0]....
.L_26:
        /*006c*/ 	.word	0x000000c0


	//   ....[1]....
        /*0070*/ 	.word	0x00000a40


	//----- nvinfo : EIATTR_CRS_STACK_SIZE
	.align		4
.L_27:
        /*0074*/ 	.byte	0x04, 0x1e
        /*0076*/ 	.short	(.L_29 - .L_28)
.L_28:
        /*0078*/ 	.word	0x00000000


	//----- nvinfo : EIATTR_CBANK_PARAM_SIZE
	.align		4
.L_29:
        /*007c*/ 	.byte	0x03, 0x19
        /*007e*/ 	.short	0x001c


	//----- nvinfo : EIATTR_PARAM_CBANK
	.align		4
        /*0080*/ 	.byte	0x04, 0x0a
        /*0082*/ 	.short	(.L_31 - .L_30)
	.align		4
.L_30:
        /*0084*/ 	.word	index@(.nv.constant0._Z11avg_poolingPKfPfiii)
        /*0088*/ 	.short	0x0380
        /*008a*/ 	.short	0x001c


	//----- nvinfo : EIATTR_SW_WAR
	.align		4
.L_31:
        /*008c*/ 	.byte	0x04, 0x36
        /*008e*/ 	.short	(.L_33 - .L_32)
.L_32:
        /*0090*/ 	.word	0x00000008
.L_33:


//--------------------- .nv.info._Z6conv2dPfS_S_iiii --------------------------
	.section	.nv.info._Z6conv2dPfS_S_iiii,"",@"SHT_CUDA_INFO"
	.sectionflags	@""
	.align	4


	//----- nvinfo : EIATTR_CUDA_API_VERSION
	.align		4
        /*0000*/ 	.byte	0x04, 0x37
        /*0002*/ 	.short	(.L_35 - .L_34)
.L_34:
        /*0004*/ 	.word	0x00000082


	//----- nvinfo : EIATTR_KPARAM_INFO
	.align		4
.L_35:
        /*0008*/ 	.byte	0x04, 0x17
        /*000a*/ 	.short	(.L_37 - .L_36)
.L_36:
        /*000c*/ 	.word	0x00000000
        /*0010*/ 	.short	0x0006
        /*0012*/ 	.short	0x0024
        /*0014*/ 	.byte	0x00, 0xf0, 0x11, 0x00


	//----- nvinfo : EIATTR_KPARAM_INFO
	.align		4
.L_37:
        /*0018*/ 	.byte	0x04, 0x17
        /*001a*/ 	.short	(.L_39 - .L_38)
.L_38:
        /*001c*/ 	.word	0x00000000
        /*0020*/ 	.short	0x0005
        /*0022*/ 	.short	0x0020
        /*0024*/ 	.byte	0x00, 0xf0, 0x11, 0x00


	//----- nvinfo : EIATTR_KPARAM_INFO
	.align		4
.L_39:
        /*0028*/ 	.byte	0x04, 0x17
        /*002a*/ 	.short	(.L_41 - .L_40)
.L_40:
        /*002c*/ 	.word	0x00000000
        /*0030*/ 	.short	0x0004
        /*0032*/ 	.short	0x001c
        /*0034*/ 	.byte	0x00, 0xf0, 0x11, 0x00


	//----- nvinfo : EIATTR_KPARAM_INFO
	.align		4
.L_41:
        /*0038*/ 	.byte	0x04, 0x17
        /*003a*/ 	.short	(.L_43 - .L_42)
.L_42:
        /*003c*/ 	.word	0x00000000
        /*0040*/ 	.short	0x0003
        /*0042*/ 	.short	0x0018
        /*0044*/ 	.byte	0x00, 0xf0, 0x11, 0x00


	//----- nvinfo : EIATTR_KPARAM_INFO
	.align		4
.L_43:
        /*0048*/ 	.byte	0x04, 0x17
        /*004a*/ 	.short	(.L_45 - .L_44)
.L_44:
        /*004c*/ 	.word	0x00000000
        /*0050*/ 	.short	0x0002
        /*0052*/ 	.short	0x0010
        /*0054*/ 	.byte	0x00, 0xf5, 0x21, 0x00


	//----- nvinfo : EIATTR_KPARAM_INFO
	.align		4
.L_45:
        /*0058*/ 	.byte	0x04, 0x17
        /*005a*/ 	.short	(.L_47 - .L_46)
.L_46:
        /*005c*/ 	.word	0x00000000
        /*0060*/ 	.short	0x0001
        /*0062*/ 	.short	0x0008
        /*0064*/ 	.byte	0x00, 0xf5, 0x21, 0x00


	//----- nvinfo : EIATTR_KPARAM_INFO
	.align		4
.L_47:
        /*0068*/ 	.byte	0x04, 0x17
        /*006a*/ 	.short	(.L_49 - .L_48)
.L_48:
        /*006c*/ 	.word	0x00000000
        /*0070*/ 	.short	0x0000
        /*0072*/ 	.short	0x0000
        /*0074*/ 	.byte	0x00, 0xf5, 0x21, 0x00


	//----- nvinfo : EIATTR_SPARSE_MMA_MASK
	.align		4
.L_49:
        /*0078*/ 	.byte	0x03, 0x50
        /*007a*/ 	.short	0x0000


	//----- nvinfo : EIATTR_MAXREG_COUNT
	.align		4
        /*007c*/ 	.byte	0x03, 0x1b
        /*007e*/ 	.short	0x00ff


	//----- nvinfo : EIATTR_MERCURY_ISA_VERSION
	.align		4
        /*0080*/ 	.byte	0x03, 0x5f
        /*0082*/ 	.short	0x0101


	//----- nvinfo : EIATTR_VRC_CTA_INIT_COUNT
	.align		4
        /*0084*/ 	.byte	0x02, 0x4a
	.zero		1
	.zero		1


	//----- nvinfo : EIATTR_EXIT_INSTR_OFFSETS
	.align		4
        /*0088*/ 	.byte	0x04, 0x1c
        /*008a*/ 	.short	(.L_51 - .L_50)


	//   ....[0]....
.L_50:
        /*008c*/ 	.word	0x000000c0


	//   ....[1]....
        /*0090*/ 	.word	0x00000b80


	//----- nvinfo : EIATTR_CBANK_PARAM_SIZE
	.align		4
.L_51:
        /*0094*/ 	.byte	0x03, 0x19
        /*0096*/ 	.short	0x0028


	//----- nvinfo : EIATTR_PARAM_CBANK
	.align		4
        /*0098*/ 	.byte	0x04, 0x0a
        /*009a*/ 	.short	(.L_53 - .L_52)
	.align		4
.L_52:
        /*009c*/ 	.word	index@(.nv.constant0._Z6conv2dPfS_S_iiii)
        /*00a0*/ 	.short	0x0380
        /*00a2*/ 	.short	0x0028


	//----- nvinfo : EIATTR_SW_WAR
	.align		4
.L_53:
        /*00a4*/ 	.byte	0x04, 0x36
        /*00a6*/ 	.short	(.L_55 - .L_54)
.L_54:
        /*00a8*/ 	.word	0x00000008
.L_55:


//--------------------- .nv.callgraph             --------------------------
	.section	.nv.callgraph,"",@"SHT_CUDA_CALLGRAPH"
	.align	4
	.sectionentsize	8
	.align		4
        /*0000*/ 	.word	0x00000000
	.align		4
        /*0004*/ 	.word	0xffffffff
	.align		4
        /*0008*/ 	.word	0x00000000
	.align		4
        /*000c*/ 	.word	0xfffffffe
	.align		4
        /*0010*/ 	.word	0x00000000
	.align		4
        /*0014*/ 	.word	0xfffffffd
	.align		4
        /*0018*/ 	.word	0x00000000
	.align		4
        /*001c*/ 	.word	0xfffffffc


//--------------------- .text._Z11avg_poolingPKfPfiii --------------------------
	.section	.text._Z11avg_poolingPKfPfiii,"ax",@progbits
	.align	128
        .global         _Z11avg_poolingPKfPfiii
        .type           _Z11avg_poolingPKfPfiii,@function
        .size           _Z11avg_poolingPKfPfiii,(.L_x_29 - _Z11avg_poolingPKfPfiii)
        .other          _Z11avg_poolingPKfPfiii,@"STO_CUDA_ENTRY STV_DEFAULT"
_Z11avg_poolingPKfPfiii:
.text._Z11avg_poolingPKfPfiii:
[----:B------:R-:W-:Y:S01]  /*0000*/  LDC R1, c[0x0][0x37c] ;  /* 0x0000df00ff017b82 */ /* 0x000fe20000000800 */
[----:B------:R-:W0:Y:S07]  /*0010*/  S2R R3, SR_TID.Y ;  /* 0x0000000000037919 */ /* 0x000e2e0000002200 */
[----:B------:R-:W0:Y:S01]  /*0020*/  LDC R4, c[0x0][0x364] ;  /* 0x0000d900ff047b82 */ /* 0x000e220000000800 */
[----:B------:R-:W1:Y:S01]  /*0030*/  LDCU UR6, c[0x0][0x394] ;  /* 0x00007280ff0677ac */ /* 0x000e620008000800 */
[----:B------:R-:W2:Y:S06]  /*0040*/  S2R R0, SR_TID.X ;  /* 0x0000000000007919 */ /* 0x000eac0000002100 */
[----:B------:R-:W0:Y:S08]  /*0050*/  S2UR UR4, SR_CTAID.Y ;  /* 0x00000000000479c3 */ /* 0x000e300000002600 */
[----:B------:R-:W2:Y:S08]  /*0060*/  S2UR UR5, SR_CTAID.X ;  /* 0x00000000000579c3 */ /* 0x000eb00000002500 */
[----:B------:R-:W2:Y:S01]  /*0070*/  LDC R5, c[0x0][0x360] ;  /* 0x0000d800ff057b82 */ /* 0x000ea20000000800 */
[----:B0-----:R-:W-:-:S02]  /*0080*/  IMAD R4, R4, UR4, R3 ;  /* 0x0000000404047c24 */ /* 0x001fc4000f8e0203 */
[----:B--2---:R-:W-:-:S05]  /*0090*/  IMAD R5, R5, UR5, R0 ;  /* 0x0000000505057c24 */ /* 0x004fca000f8e0200 */
[----:B------:R-:W-:-:S04]  /*00a0*/  VIMNMX R0, PT, PT, R4, R5, !PT ;  /* 0x0000000504007248 */ /* 0x000fc80007fe0100 */
[----:B-1----:R-:W-:-:S13]  /*00b0*/  ISETP.GE.AND P0, PT, R0, UR6, PT ;  /* 0x0000000600007c0c */ /* 0x002fda000bf06270 */
[----:B------:R-:W-:Y:S05]  /*00c0*/  @P0 EXIT ;  /* 0x000000000000094d */ /* 0x000fea0003800000 */
[----:B------:R-:W0:Y:S01]  /*00d0*/  LDCU UR4, c[0x0][0x398] ;  /* 0x00007300ff0477ac */ /* 0x000e220008000800 */
[----:B------:R-:W1:Y:S01]  /*00e0*/  S2UR UR8, SR_CTAID.Z ;  /* 0x00000000000879c3 */ /* 0x000e620000002700 */
[----:B------:R-:W-:Y:S01]  /*00f0*/  IMAD.MOV.U32 R19, RZ, RZ, RZ ;  /* 0x000000ffff137224 */ /* 0x000fe200078e00ff */
[----:B------:R-:W2:Y:S01]  /*0100*/  LDCU.64 UR10, c[0x0][0x358] ;  /* 0x00006b00ff0a77ac */ /* 0x000ea20008000a00 */
[----:B0-----:R-:W-:-:S05]  /*0110*/  IMAD.U32 R6, RZ, RZ, UR4 ;  /* 0x00000004ff067e24 */ /* 0x001fca000f8e00ff */
[----:B------:R-:W-:-:S13]  /*0120*/  ISETP.GE.AND P0, PT, R6, 0x1, PT ;  /* 0x000000010600780c */ /* 0x000fda0003f06270 */
[----:B-12---:R-:W-:Y:S05]  /*0130*/  @!P0 BRA `(.L_x_0) ;  /* 0x0000000400e88947 */ /* 0x006fea0003800000 */
[----:B------:R-:W0:Y:S01]  /*0140*/  LDCU UR4, c[0x0][0x390] ;  /* 0x00007200ff0477ac */ /* 0x000e220008000800 */
[C---:B------:R-:W-:Y:S01]  /*0150*/  LOP3.LUT R24, R6.reuse, 0x7, RZ, 0xc0, !PT ;  /* 0x0000000706187812 */ /* 0x040fe200078ec0ff */
[----:B------:R-:W-:Y:S01]  /*0160*/  HFMA2 R19, -RZ, RZ, 0, 0 ;  /* 0x00000000ff137431 */ /* 0x000fe200000001ff */
[C---:B------:R-:W-:Y:S01]  /*0170*/  LOP3.LUT R23, R6.reuse, 0xf, RZ, 0xc0, !PT ;  /* 0x0000000f06177812 */ /* 0x040fe200078ec0ff */
[----:B------:R-:W1:Y:S01]  /*0180*/  LDCU.64 UR6, c[0x0][0x380] ;  /* 0x00007000ff0677ac */ /* 0x000e620008000a00 */
[----:B------:R-:W-:Y:S01]  /*0190*/  LOP3.LUT R7, R6, 0x7ffffff0, RZ, 0xc0, !PT ;  /* 0x7ffffff006077812 */ /* 0x000fe200078ec0ff */
[----:B------:R-:W-:Y:S01]  /*01a0*/  VIADD R2, R24, 0xffffffff ;  /* 0xffffffff18027836 */ /* 0x000fe20000000000 */
[----:B------:R-:W-:Y:S01]  /*01b0*/  IADD3 R0, PT, PT, R23, -0x1, RZ ;  /* 0xffffffff17007810 */ /* 0x000fe20007ffe0ff */
[----:B------:R-:W-:Y:S01]  /*01c0*/  IMAD R8, R5, R6, RZ ;  /* 0x0000000605087224 */ /* 0x000fe200078e02ff */
[----:B------:R-:W-:Y:S01]  /*01d0*/  LOP3.LUT R25, R6, 0x3, RZ, 0xc0, !PT ;  /* 0x0000000306197812 */ /* 0x000fe200078ec0ff */
[----:B------:R-:W-:Y:S01]  /*01e0*/  IMAD.MOV R9, RZ, RZ, -R7 ;  /* 0x000000ffff097224 */ /* 0x000fe200078e0a07 */
[----:B------:R-:W-:-:S02]  /*01f0*/  ISETP.GE.U32.AND P0, PT, R0, 0x7, PT ;  /* 0x000000070000780c */ /* 0x000fc40003f06070 */
[----:B------:R-:W-:Y:S01]  /*0200*/  ISETP.GE.U32.AND P1, PT, R2, 0x3, PT ;  /* 0x000000030200780c */ /* 0x000fe20003f26070 */
[----:B0-----:R-:W-:Y:S02]  /*0210*/  UIMAD UR4, UR8, UR4, URZ ;  /* 0x00000004080472a4 */ /* 0x001fe4000f8e02ff */
[----:B-1----:R-:W-:-:S04]  /*0220*/  UIADD3 UR5, UP0, UPT, UR6, 0x20, URZ ;  /* 0x0000002006057890 */ /* 0x002fc8000ff1e0ff */
[----:B------:R-:W-:Y:S01]  /*0230*/  IMAD R10, R4, R6, UR4 ;  /* 0x00000004040a7e24 */ /* 0x000fe2000f8e0206 */
[----:B------:R-:W-:Y:S01]  /*0240*/  UMOV UR4, URZ ;  /* 0x000000ff00047c82 */ /* 0x000fe20008000000 */
[----:B------:R-:W-:-:S12]  /*0250*/  UIADD3.X UR6, UPT, UPT, URZ, UR7, URZ, UP0, !UPT ;  /* 0x00000007ff067290 */ /* 0x000fd800087fe4ff */
.L_x_6:
[----:B------:R-:W0:Y:S01]  /*0260*/  LDC R6, c[0x0][0x398] ;  /* 0x0000e600ff067b82 */ /* 0x000e220000000800 */
[----:B------:R-:W1:Y:S01]  /*0270*/  LDCU UR7, c[0x0][0x390] ;  /* 0x00007200ff0777ac */ /* 0x000e620008000800 */
[----:B------:R-:W-:Y:S01]  /*0280*/  IADD3 R11, PT, PT, R10, UR4, RZ ;  /* 0x000000040a0b7c10 */ /* 0x000fe2000fffe0ff */
[----:B------:R-:W-:Y:S01]  /*0290*/  IMAD.MOV.U32 R0, RZ, RZ, RZ ;  /* 0x000000ffff007224 */ /* 0x000fe200078e00ff */
[----:B------:R-:W-:-:S03]  /*02a0*/  UIADD3 UR4, UPT, UPT, UR4, 0x1, URZ ;  /* 0x0000000104047890 */ /* 0x000fc6000fffe0ff */
[----:B-1----:R-:W-:Y:S01]  /*02b0*/  IMAD R11, R11, UR7, R8 ;  /* 0x000000070b0b7c24 */ /* 0x002fe2000f8e0208 */
[C---:B0-----:R-:W-:Y:S02]  /*02c0*/  ISETP.GE.U32.AND P3, PT, R6.reuse, 0x10, PT ;  /* 0x000000100600780c */ /* 0x041fe40003f66070 */
[----:B------:R-:W-:-:S11]  /*02d0*/  ISETP.NE.AND P2, PT, R6, UR4, PT ;  /* 0x0000000406007c0c */ /* 0x000fd6000bf45270 */
[----:B------:R-:W-:Y:S05]  /*02e0*/  @!P3 BRA `(.L_x_1) ;  /* 0x0000000000a8b947 */ /* 0x000fea0003800000 */
[----:B------:R-:W-:Y:S01]  /*02f0*/  MOV R13, R11 ;  /* 0x0000000b000d7202 */ /* 0x000fe20000000f00 */
[----:B------:R-:W-:-:S07]  /*0300*/  IMAD.MOV.U32 R0, RZ, RZ, R9 ;  /* 0x000000ffff007224 */ /* 0x000fce00078e0009 */
.L_x_2:
[----:B------:R-:W-:Y:S01]  /*0310*/  MOV R2, UR5 ;  /* 0x0000000500027c02 */ /* 0x000fe20008000f00 */
[----:B------:R-:W-:-:S04]  /*0320*/  IMAD.U32 R3, RZ, RZ, UR6 ;  /* 0x00000006ff037e24 */ /* 0x000fc8000f8e00ff */
[----:B------:R-:W-:-:S05]  /*0330*/  IMAD.WIDE R2, R13, 0x4, R2 ;  /* 0x000000040d027825 */ /* 0x000fca00078e0202 */
[----:B------:R-:W2:Y:S04]  /*0340*/  LDG.E R22, desc[UR10][R2.64+-0x20] ;  /* 0xffffe00a02167981 */ /* 0x000ea8000c1e1900 */
[----:B------:R-:W3:Y:S04]  /*0350*/  LDG.E R27, desc[UR10][R2.64+-0x1c] ;  /* 0xffffe40a021b7981 */ /* 0x000ee8000c1e1900 */
[----:B------:R-:W4:Y:S04]  /*0360*/  LDG.E R21, desc[UR10][R2.64+-0x18] ;  /* 0xffffe80a02157981 */ /* 0x000f28000c1e1900 */
[----:B------:R-:W5:Y:S04]  /*0370*/  LDG.E R20, desc[UR10][R2.64+-0x14] ;  /* 0xffffec0a02147981 */ /* 0x000f68000c1e1900 */
[----:B------:R-:W5:Y:S04]  /*0380*/  LDG.E R18, desc[UR10][R2.64+-0x10] ;  /* 0xfffff00a02127981 */ /* 0x000f68000c1e1900 */
[----:B------:R-:W5:Y:S04]  /*0390*/  LDG.E R17, desc[UR10][R2.64+-0xc] ;  /* 0xfffff40a02117981 */ /* 0x000f68000c1e1900 */
[----:B------:R-:W5:Y:S04]  /*03a0*/  LDG.E R16, desc[UR10][R2.64+-0x8] ;  /* 0xfffff80a02107981 */ /* 0x000f68000c1e1900 */
[----:B------:R-:W5:Y:S04]  /*03b0*/  LDG.E R15, desc[UR10][R2.64+-0x4] ;  /* 0xfffffc0a020f7981 */ /* 0x000f68000c1e1900 */
[----:B------:R-:W5:Y:S04]  /*03c0*/  LDG.E R14, desc[UR10][R2.64] ;  /* 0x0000000a020e7981 */ /* 0x000f68000c1e1900 */
[----:B------:R-:W5:Y:S01]  /*03d0*/  LDG.E R12, desc[UR10][R2.64+0x4] ;  /* 0x0000040a020c7981 */ /* 0x000f62000c1e1900 */
[----:B--2---:R-:W-:-:S03]  /*03e0*/  FADD R22, R22, R19 ;  /* 0x0000001316167221 */ /* 0x004fc60000000000 */
[----:B------:R-:W2:Y:S01]  /*03f0*/  LDG.E R19, desc[UR10][R2.64+0x8] ;  /* 0x0000080a02137981 */ /* 0x000ea2000c1e1900 */
[----:B---3--:R-:W-:-:S03]  /*0400*/  FADD R26, R22, R27 ;  /* 0x0000001b161a7221 */ /* 0x008fc60000000000 */
[----:B------:R-:W3:Y:S01]  /*0410*/  LDG.E R22, desc[UR10][R2.64+0xc] ;  /* 0x00000c0a02167981 */ /* 0x000ee2000c1e1900 */
[----:B----4-:R-:W-:-:S03]  /*0420*/  FADD R27, R26, R21 ;  /* 0x000000151a1b7221 */ /* 0x010fc60000000000 */
[----:B------:R-:W4:Y:S01]  /*0430*/  LDG.E R21, desc[UR10][R2.64+0x10] ;  /* 0x0000100a02157981 */ /* 0x000f22000c1e1900 */
[----:B-----5:R-:W-:-:S03]  /*0440*/  FADD R27, R27, R20 ;  /* 0x000000141b1b7221 */ /* 0x020fc60000000000 */
[----:B------:R-:W5:Y:S01]  /*0450*/  LDG.E R20, desc[UR10][R2.64+0x14] ;  /* 0x0000140a02147981 */ /* 0x000f62000c1e1900 */
[----:B------:R-:W-:-:S03]  /*0460*/  FADD R28, R27, R18 ;  /* 0x000000121b1c7221 */ /* 0x000fc60000000000 */
[----:B------:R-:W5:Y:S04]  /*0470*/  LDG.E R18, desc[UR10][R2.64+0x18] ;  /* 0x0000180a02127981 */ /* 0x000f68000c1e1900 */
[----:B------:R-:W5:Y:S01]  /*0480*/  LDG.E R26, desc[UR10][R2.64+0x1c] ;  /* 0x00001c0a021a7981 */ /* 0x000f62000c1e1900 */
[----:B------:R-:W-:Y:S01]  /*0490*/  FADD R17, R28, R17 ;  /* 0x000000111c117221 */ /* 0x000fe20000000000 */
[----:B------:R-:W-:Y:S01]  /*04a0*/  IADD3 R0, PT, PT, R0, 0x10, RZ ;  /* 0x0000001000007810 */ /* 0x000fe20007ffe0ff */
[----:B------:R-:W-:Y:S02]  /*04b0*/  VIADD R13, R13, 0x10 ;  /* 0x000000100d0d7836 */ /* 0x000fe40000000000 */
[----:B------:R-:W-:Y:S01]  /*04c0*/  FADD R16, R17, R16 ;  /* 0x0000001011107221 */ /* 0x000fe20000000000 */
[----:B------:R-:W-:-:S03]  /*04d0*/  ISETP.NE.AND P3, PT, R0, RZ, PT ;  /* 0x000000ff0000720c */ /* 0x000fc60003f65270 */
[----:B------:R-:W-:-:S04]  /*04e0*/  FADD R15, R16, R15 ;  /* 0x0000000f100f7221 */ /* 0x000fc80000000000 */
[----:B------:R-:W-:-:S04]  /*04f0*/  FADD R15, R15, R14 ;  /* 0x0000000e0f0f7221 */ /* 0x000fc80000000000 */
[----:B------:R-:W-:-:S04]  /*0500*/  FADD R12, R15, R12 ;  /* 0x0000000c0f0c7221 */ /* 0x000fc80000000000 */
[----:B--2---:R-:W-:-:S04]  /*0510*/  FADD R19, R12, R19 ;  /* 0x000000130c137221 */ /* 0x004fc80000000000 */
[----:B---3--:R-:W-:-:S04]  /*0520*/  FADD R22, R19, R22 ;  /* 0x0000001613167221 */ /* 0x008fc80000000000 */
[----:B----4-:R-:W-:-:S04]  /*0530*/  FADD R21, R22, R21 ;  /* 0x0000001516157221 */ /* 0x010fc80000000000 */
[----:B-----5:R-:W-:-:S04]  /*0540*/  FADD R21, R21, R20 ;  /* 0x0000001415157221 */ /* 0x020fc80000000000 */
[----:B------:R-:W-:-:S04]  /*0550*/  FADD R21, R21, R18 ;  /* 0x0000001215157221 */ /* 0x000fc80000000000 */
[----:B------:R-:W-:Y:S01]  /*0560*/  FADD R19, R21, R26 ;  /* 0x0000001a15137221 */ /* 0x000fe20000000000 */
[----:B------:R-:W-:Y:S06]  /*0570*/  @P3 BRA `(.L_x_2) ;  /* 0xfffffffc00643947 */ /* 0x000fec000383ffff */
[----:B------:R-:W-:-:S07]  /*0580*/  MOV R0, R7 ;  /* 0x0000000700007202 */ /* 0x000fce0000000f00 */
.L_x_1:
[----:B------:R-:W-:-:S13]  /*0590*/  ISETP.NE.AND P3, PT, R23, RZ, PT ;  /* 0x000000ff1700720c */ /* 0x000fda0003f65270 */
[----:B------:R-:W-:Y:S05]  /*05a0*/  @!P3 BRA `(.L_x_3) ;  /* 0x0000000000c8b947 */ /* 0x000fea0003800000 */
[----:B------:R-:W-:Y:S01]  /*05b0*/  ISETP.NE.AND P3, PT, R24, RZ, PT ;  /* 0x000000ff1800720c */ /* 0x000fe20003f65270 */
[----:B------:R-:W-:-:S12]  /*05c0*/  @!P0 BRA `(.L_x_4) ;  /* 0x0000000000508947 */ /* 0x000fd80003800000 */
[----:B------:R-:W0:Y:S01]  /*05d0*/  LDC.64 R2, c[0x0][0x380] ;  /* 0x0000e000ff027b82 */ /* 0x000e220000000a00 */
[----:B------:R-:W-:-:S04]  /*05e0*/  IMAD.IADD R13, R11, 0x1, R0 ;  /* 0x000000010b0d7824 */ /* 0x000fc800078e0200 */
[----:B0-----:R-:W-:-:S05]  /*05f0*/  IMAD.WIDE R2, R13, 0x4, R2 ;  /* 0x000000040d027825 */ /* 0x001fca00078e0202 */
[----:B------:R-:W2:Y:S04]  /*0600*/  LDG.E R12, desc[UR10][R2.64] ;  /* 0x0000000a020c7981 */ /* 0x000ea8000c1e1900 */
[----:B------:R-:W3:Y:S04]  /*0610*/  LDG.E R13, desc[UR10][R2.64+0x4] ;  /* 0x0000040a020d7981 */ /* 0x000ee8000c1e1900 */
[----:B------:R-:W4:Y:S04]  /*0620*/  LDG.E R15, desc[UR10][R2.64+0x8] ;  /* 0x0000080a020f7981 */ /* 0x000f28000c1e1900 */
[----:B------:R-:W5:Y:S04]  /*0630*/  LDG.E R17, desc[UR10][R2.64+0xc] ;  /* 0x00000c0a02117981 */ /* 0x000f68000c1e1900 */
[----:B------:R-:W5:Y:S04]  /*0640*/  LDG.E R21, desc[UR10][R2.64+0x10] ;  /* 0x0000100a02157981 */ /* 0x000f68000c1e1900 */
[----:B------:R-:W5:Y:S04]  /*0650*/  LDG.E R27, desc[UR10][R2.64+0x14] ;  /* 0x0000140a021b7981 */ /* 0x000f68000c1e1900 */
[----:B------:R-:W5:Y:S04]  /*0660*/  LDG.E R29, desc[UR10][R2.64+0x18] ;  /* 0x0000180a021d7981 */ /* 0x000f68000c1e1900 */
[----:B------:R-:W5:Y:S01]  /*0670*/  LDG.E R14, desc[UR10][R2.64+0x1c] ;  /* 0x00001c0a020e7981 */ /* 0x000f62000c1e1900 */
[----:B------:R-:W-:Y:S01]  /*0680*/  IADD3 R0, PT, PT, R0, 0x8, RZ ;  /* 0x0000000800007810 */ /* 0x000fe20007ffe0ff */
[----:B--2---:R-:W-:-:S04]  /*0690*/  FADD R12, R19, R12 ;  /* 0x0000000c130c7221 */ /* 0x004fc80000000000 */
[----:B---3--:R-:W-:-:S04]  /*06a0*/  FADD R12, R12, R13 ;  /* 0x0000000d0c0c7221 */ /* 0x008fc80000000000 */
[----:B----4-:R-:W-:-:S04]  /*06b0*/  FADD R12, R12, R15 ;  /* 0x0000000f0c0c7221 */ /* 0x010fc80000000000 */
[----:B-----5:R-:W-:-:S04]  /*06c0*/  FADD R12, R12, R17 ;  /* 0x000000110c0c7221 */ /* 0x020fc80000000000 */
[----:B------:R-:W-:-:S04]  /*06d0*/  FADD R12, R12, R21 ;  /* 0x000000150c0c7221 */ /* 0x000fc80000000000 */
[----:B------:R-:W-:-:S04]  /*06e0*/  FADD R12, R12, R27 ;  /* 0x0000001b0c0c7221 */ /* 0x000fc80000000000 */
[----:B------:R-:W-:-:S04]  /*06f0*/  FADD R12, R12, R29 ;  /* 0x0000001d0c0c7221 */ /* 0x000fc80000000000 */
[----:B------:R-:W-:-:S07]  /*0700*/  FADD R19, R12, R14 ;  /* 0x0000000e0c137221 */ /* 0x000fce0000000000 */
.L_x_4:
        /* <DEDUP_REMOVED lines=9> */
[----:B------:R-:W5:Y:S01]  /*07a0*/  LDG.E R17, desc[UR10][R2.64+0xc] ;  /* 0x00000c0a02117981 */ /* 0x000f62000c1e1900 */
[----:B------:R-:W-:Y:S01]  /*07b0*/  IADD3 R0, PT, PT, R0, 0x4, RZ ;  /* 0x0000000400007810 */ /* 0x000fe20007ffe0ff */
[----:B--2---:R-:W-:-:S04]  /*07c0*/  FADD R12, R19, R12 ;  /* 0x0000000c130c7221 */ /* 0x004fc80000000000 */
[----:B---3--:R-:W-:-:S04]  /*07d0*/  FADD R12, R12, R13 ;  /* 0x0000000d0c0c7221 */ /* 0x008fc80000000000 */
[----:B----4-:R-:W-:-:S04]  /*07e0*/  FADD R12, R12, R15 ;  /* 0x0000000f0c0c7221 */ /* 0x010fc80000000000 */
[----:B-----5:R-:W-:-:S07]  /*07f0*/  FADD R19, R12, R17 ;  /* 0x000000110c137221 */ /* 0x020fce0000000000 */
.L_x_5:
[----:B------:R-:W-:Y:S05]  /*0800*/  @!P3 BRA `(.L_x_3) ;  /* 0x000000000030b947 */ /* 0x000fea0003800000 */
[----:B------:R-:W0:Y:S01]  /*0810*/  LDC.64 R2, c[0x0][0x380] ;  /* 0x0000e000ff027b82 */ /* 0x000e220000000a00 */
[----:B------:R-:W-:-:S04]  /*0820*/  IMAD.IADD R11, R11, 0x1, R0 ;  /* 0x000000010b0b7824 */ /* 0x000fc800078e0200 */
[----:B0-----:R-:W-:-:S05]  /*0830*/  IMAD.WIDE R2, R11, 0x4, R2 ;  /* 0x000000040b027825 */ /* 0x001fca00078e0202 */
[----:B------:R-:W2:Y:S01]  /*0840*/  LDG.E R0, desc[UR10][R2.64] ;  /* 0x0000000a02007981 */ /* 0x000ea2000c1e1900 */
[----:B------:R-:W-:Y:S01]  /*0850*/  ISETP.NE.AND P3, PT, R25, 0x1, PT ;  /* 0x000000011900780c */ /* 0x000fe20003f65270 */
[----:B--2---:R-:W-:-:S12]  /*0860*/  FADD R19, R19, R0 ;  /* 0x0000000013137221 */ /* 0x004fd80000000000 */
[----:B------:R-:W-:Y:S05]  /*0870*/  @!P3 BRA `(.L_x_3) ;  /* 0x000000000014b947 */ /* 0x000fea0003800000 */
[----:B------:R-:W-:Y:S01]  /*0880*/  ISETP.NE.AND P3, PT, R25, 0x2, PT ;  /* 0x000000021900780c */ /* 0x000fe20003f65270 */
[----:B------:R-:W2:-:S12]  /*0890*/  LDG.E R0, desc[UR10][R2.64+0x4] ;  /* 0x0000040a02007981 */ /* 0x000e98000c1e1900 */
[----:B------:R-:W3:Y:S01]  /*08a0*/  @P3 LDG.E R12, desc[UR10][R2.64+0x8] ;  /* 0x0000080a020c3981 */ /* 0x000ee2000c1e1900 */
[----:B--2---:R-:W-:-:S04]  /*08b0*/  FADD R19, R19, R0 ;  /* 0x0000000013137221 */ /* 0x004fc80000000000 */
[----:B---3--:R-:W-:-:S07]  /*08c0*/  @P3 FADD R19, R19, R12 ;  /* 0x0000000c13133221 */ /* 0x008fce0000000000 */
.L_x_3:
[----:B------:R-:W-:Y:S05]  /*08d0*/  @P2 BRA `(.L_x_6) ;  /* 0xfffffff800602947 */ /* 0x000fea000383ffff */
.L_x_0:
[----:B------:R-:W-:Y:S01]  /*08e0*/  IMAD R6, R6, R6, RZ ;  /* 0x0000000606067224 */ /* 0x000fe200078e02ff */
[----:B------:R-:W-:Y:S04]  /*08f0*/  BSSY.RECONVERGENT B0, `(.L_x_7) ;  /* 0x000000e000007945 */ /* 0x000fe80003800200 */
[----:B------:R-:W-:-:S04]  /*0900*/  I2FP.F32.U32 R6, R6 ;  /* 0x0000000600067245 */ /* 0x000fc80000201000 */
[----:B------:R-:W0:Y:S08]  /*0910*/  MUFU.RCP R3, R6 ;  /* 0x0000000600037308 */ /* 0x000e300000001000 */
[----:B------:R-:W1:Y:S01]  /*0920*/  FCHK P0, R19, R6 ;  /* 0x0000000613007302 */ /* 0x000e620000000000 */
[----:B0-----:R-:W-:-:S04]  /*0930*/  FFMA R0, -R6, R3, 1 ;  /* 0x3f80000006007423 */ /* 0x001fc80000000103 */
[----:B------:R-:W-:-:S04]  /*0940*/  FFMA R0, R3, R0, R3 ;  /* 0x0000000003007223 */ /* 0x000fc80000000003 */
[----:B------:R-:W-:-:S04]  /*0950*/  FFMA R3, R0, R19, RZ ;  /* 0x0000001300037223 */ /* 0x000fc800000000ff */
[----:B------:R-:W-:-:S04]  /*0960*/  FFMA R2, -R6, R3, R19 ;  /* 0x0000000306027223 */ /* 0x000fc80000000113 */
[----:B------:R-:W-:Y:S01]  /*0970*/  FFMA R7, R0, R2, R3 ;  /* 0x0000000200077223 */ /* 0x000fe20000000003 */
[----:B-1----:R-:W-:Y:S06]  /*0980*/  @!P0 BRA `(.L_x_8) ;  /* 0x0000000000108947 */ /* 0x002fec0003800000 */
[----:B------:R-:W-:Y:S02]  /*0990*/  MOV R3, R19 ;  /* 0x0000001300037202 */ /* 0x000fe40000000f00 */
[----:B------:R-:W-:-:S07]  /*09a0*/  MOV R2, 0x9c0 ;  /* 0x000009c000027802 */ /* 0x000fce0000000f00 */
[----:B------:R-:W-:Y:S05]  /*09b0*/  CALL.REL.NOINC `($__internal_0_$__cuda_sm3x_div_rn_noftz_f32_slowpath) ;  /* 0x0000000000247944 */ /* 0x000fea0003c00000 */
[----:B------:R-:W-:-:S07]  /*09c0*/  IMAD.MOV.U32 R7, RZ, RZ, R0 ;  /* 0x000000ffff077224 */ /* 0x000fce00078e0000 */
.L_x_8:
[----:B------:R-:W-:Y:S05]  /*09d0*/  BSYNC.RECONVERGENT B0 ;  /* 0x0000000000007941 */ /* 0x000fea0003800200 */
.L_x_7:
[----:B------:R-:W0:Y:S08]  /*09e0*/  LDC R9, c[0x0][0x394] ;  /* 0x0000e500ff097b82 */ /* 0x000e300000000800 */
[----:B------:R-:W1:Y:S01]  /*09f0*/  LDC.64 R2, c[0x0][0x388] ;  /* 0x0000e200ff027b82 */ /* 0x000e620000000a00 */
[----:B0-----:R-:W-:-:S04]  /*0a00*/  IMAD R4, R9, UR8, R4 ;  /* 0x0000000809047c24 */ /* 0x001fc8000f8e0204 */
[----:B------:R-:W-:-:S04]  /*0a10*/  IMAD R5, R4, R9, R5 ;  /* 0x0000000904057224 */ /* 0x000fc800078e0205 */
[----:B-1----:R-:W-:-:S05]  /*0a20*/  IMAD.WIDE R2, R5, 0x4, R2 ;  /* 0x0000000405027825 */ /* 0x002fca00078e0202 */
[----:B------:R-:W-:Y:S01]  /*0a30*/  STG.E desc[UR10][R2.64], R7 ;  /* 0x0000000702007986 */ /* 0x000fe2000c10190a */
[----:B------:R-:W-:Y:S05]  /*0a40*/  EXIT ;  /* 0x000000000000794d */ /* 0x000fea0003800000 */
        .weak           $__internal_0_$__cuda_sm3x_div_rn_noftz_f32_slowpath
        .type           $__internal_0_$__cuda_sm3x_div_rn_noftz_f32_slowpath,@function
        .size           $__internal_0_$__cuda_sm3x_div_rn_noftz_f32_slowpath,(.L_x_29 - $__internal_0_$__cuda_sm3x_div_rn_noftz_f32_slowpath)
$__internal_0_$__cuda_sm3x_div_rn_noftz_f32_slowpath:
[----:B------:R-:W-:Y:S01]  /*0a50*/  SHF.R.U32.HI R7, RZ, 0x17, R6 ;  /* 0x00000017ff077819 */ /* 0x000fe20000011606 */
[----:B------:R-:W-:Y:S01]  /*0a60*/  BSSY.RECONVERGENT B1, `(.L_x_9) ;  /* 0x0000063000017945 */ /* 0x000fe20003800200 */
[----:B------:R-:W-:Y:S02]  /*0a70*/  SHF.R.U32.HI R0, RZ, 0x17, R3 ;  /* 0x00000017ff007819 */ /* 0x000fe40000011603 */
[----:B------:R-:W-:Y:S02]  /*0a80*/  LOP3.LUT R7, R7, 0xff, RZ, 0xc0, !PT ;  /* 0x000000ff07077812 */ /* 0x000fe400078ec0ff */
[----:B------:R-:W-:Y:S02]  /*0a90*/  LOP3.LUT R12, R0, 0xff, RZ, 0xc0, !PT ;  /* 0x000000ff000c7812 */ /* 0x000fe400078ec0ff */
[----:B------:R-:W-:-:S03]  /*0aa0*/  IADD3 R9, PT, PT, R7, -0x1, RZ ;  /* 0xffffffff07097810 */ /* 0x000fc60007ffe0ff */
[----:B------:R-:W-:Y:S01]  /*0ab0*/  VIADD R10, R12, 0xffffffff ;  /* 0xffffffff0c0a7836 */ /* 0x000fe20000000000 */
[----:B------:R-:W-:-:S04]  /*0ac0*/  ISETP.GT.U32.AND P0, PT, R9, 0xfd, PT ;  /* 0x000000fd0900780c */ /* 0x000fc80003f04070 */
[----:B------:R-:W-:-:S13]  /*0ad0*/  ISETP.GT.U32.OR P0, PT, R10, 0xfd, P0 ;  /* 0x000000fd0a00780c */ /* 0x000fda0000704470 */
[----:B------:R-:W-:Y:S01]  /*0ae0*/  @!P0 MOV R8, RZ ;  /* 0x000000ff00088202 */ /* 0x000fe20000000f00 */
[----:B------:R-:W-:Y:S06]  /*0af0*/  @!P0 BRA `(.L_x_10) ;  /* 0x0000000000608947 */ /* 0x000fec0003800000 */
[----:B------:R-:W-:Y:S01]  /*0b00*/  FSETP.GTU.FTZ.AND P0, PT, |R3|, +INF , PT ;  /* 0x7f8000000300780b */ /* 0x000fe20003f1c200 */
[----:B------:R-:W-:Y:S01]  /*0b10*/  IMAD.MOV.U32 R0, RZ, RZ, R6 ;  /* 0x000000ffff007224 */ /* 0x000fe200078e0006 */
[----:B------:R-:W-:-:S04]  /*0b20*/  FSETP.GTU.FTZ.AND P1, PT, |R6|, +INF , PT ;  /* 0x7f8000000600780b */ /* 0x000fc80003f3c200 */
[----:B------:R-:W-:-:S13]  /*0b30*/  PLOP3.LUT P0, PT, P0, P1, PT, 0xf8, 0x8f ;  /* 0x00000000008f781c */ /* 0x000fda0000703f70 */
[----:B------:R-:W-:Y:S05]  /*0b40*/  @P0 BRA `(.L_x_11) ;  /* 0x00000004004c0947 */ /* 0x000fea0003800000 */
[----:B------:R-:W-:-:S13]  /*0b50*/  LOP3.LUT P0, RZ, R6, 0x7fffffff, R3, 0xc8, !PT ;  /* 0x7fffffff06ff7812 */ /* 0x000fda000780c803 */
[----:B------:R-:W-:Y:S05]  /*0b60*/  @!P0 BRA `(.L_x_12) ;  /* 0x00000004003c8947 */ /* 0x000fea0003800000 */
[C---:B------:R-:W-:Y:S02]  /*0b70*/  FSETP.NEU.FTZ.AND P2, PT, |R3|.reuse, +INF , PT ;  /* 0x7f8000000300780b */ /* 0x040fe40003f5d200 */
[----:B------:R-:W-:Y:S02]  /*0b80*/  FSETP.NEU.FTZ.AND P1, PT, |R0|, +INF , PT ;  /* 0x7f8000000000780b */ /* 0x000fe40003f3d200 */
[----:B------:R-:W-:-:S11]  /*0b90*/  FSETP.NEU.FTZ.AND P0, PT, |R3|, +INF , PT ;  /* 0x7f8000000300780b */ /* 0x000fd60003f1d200 */
[----:B------:R-:W-:Y:S05]  /*0ba0*/  @!P1 BRA !P2, `(.L_x_12) ;  /* 0x00000004002c9947 */ /* 0x000fea0005000000 */
[----:B------:R-:W-:-:S04]  /*0bb0*/  LOP3.LUT P2, RZ, R3, 0x7fffffff, RZ, 0xc0, !PT ;  /* 0x7fffffff03ff7812 */ /* 0x000fc8000784c0ff */
[----:B------:R-:W-:-:S13]  /*0bc0*/  PLOP3.LUT P1, PT, P1, P2, PT, 0x2f, 0xf2 ;  /* 0x0000000000f2781c */ /* 0x000fda0000f24577 */
[----:B------:R-:W-:Y:S05]  /*0bd0*/  @P1 BRA `(.L_x_13) ;  /* 0x0000000400181947 */ /* 0x000fea0003800000 */
[----:B------:R-:W-:-:S04]  /*0be0*/  LOP3.LUT P1, RZ, R6, 0x7fffffff, RZ, 0xc0, !PT ;  /* 0x7fffffff06ff7812 */ /* 0x000fc8000782c0ff */
[----:B------:R-:W-:-:S13]  /*0bf0*/  PLOP3.LUT P0, PT, P0, P1, PT, 0x2f, 0xf2 ;  /* 0x0000000000f2781c */ /* 0x000fda0000702577 */
[----:B------:R-:W-:Y:S05]  /*0c00*/  @P0 BRA `(.L_x_14) ;  /* 0x0000000400000947 */ /* 0x000fea0003800000 */
[----:B------:R-:W-:Y:S02]  /*0c10*/  ISETP.GE.AND P0, PT, R10, RZ, PT ;  /* 0x000000ff0a00720c */ /* 0x000fe40003f06270 */
[----:B------:R-:W-:-:S11]  /*0c20*/  ISETP.GE.AND P1, PT, R9, RZ, PT ;  /* 0x000000ff0900720c */ /* 0x000fd60003f26270 */
[----:B------:R-:W-:Y:S01]  /*0c30*/  @P0 MOV R8, RZ ;  /* 0x000000ff00080202 */ /* 0x000fe20000000f00 */
[----:B------:R-:W-:Y:S02]  /*0c40*/  @!P0 IMAD.MOV.U32 R8, RZ, RZ, -0x40 ;  /* 0xffffffc0ff088424 */ /* 0x000fe400078e00ff */
[----:B------:R-:W-:Y:S01]  /*0c50*/  @!P0 FFMA R3, R3, 1.84467440737095516160e+19, RZ ;  /* 0x5f80000003038823 */ /* 0x000fe200000000ff */
[----:B------:R-:W-:Y:S02]  /*0c60*/  @!P1 FFMA R6, R0, 1.84467440737095516160e+19, RZ ;  /* 0x5f80000000069823 */ /* 0x000fe400000000ff */
[----:B------:R-:W-:-:S07]  /*0c70*/  @!P1 IADD3 R8, PT, PT, R8, 0x40, RZ ;  /* 0x0000004008089810 */ /* 0x000fce0007ffe0ff */
.L_x_10:
[----:B------:R-:W-:Y:S01]  /*0c80*/  LEA R9, R7, 0xc0800000, 0x17 ;  /* 0xc080000007097811 */ /* 0x000fe200078eb8ff */
[----:B------:R-:W-:Y:S04]  /*0c90*/  BSSY.RECONVERGENT B2, `(.L_x_15) ;  /* 0x0000036000027945 */ /* 0x000fe80003800200 */
[----:B------:R-:W-:Y:S01]  /*0ca0*/  IMAD.IADD R9, R6, 0x1, -R9 ;  /* 0x0000000106097824 */ /* 0x000fe200078e0a09 */
[----:B------:R-:W-:-:S03]  /*0cb0*/  IADD3 R6, PT, PT, R12, -0x7f, RZ ;  /* 0xffffff810c067810 */ /* 0x000fc60007ffe0ff */
[----:B------:R-:W0:Y:S01]  /*0cc0*/  MUFU.RCP R10, R9 ;  /* 0x00000009000a7308 */ /* 0x000e220000001000 */
[----:B------:R-:W-:Y:S01]  /*0cd0*/  FADD.FTZ R11, -R9, -RZ ;  /* 0x800000ff090b7221 */ /* 0x000fe20000010100 */
[C---:B------:R-:W-:Y:S01]  /*0ce0*/  IMAD R0, R6.reuse, -0x800000, R3 ;  /* 0xff80000006007824 */ /* 0x040fe200078e0203 */
[----:B------:R-:W-:-:S05]  /*0cf0*/  IADD3 R7, PT, PT, R6, 0x7f, -R7 ;  /* 0x0000007f06077810 */ /* 0x000fca0007ffe807 */
[----:B------:R-:W-:Y:S02]  /*0d00*/  IMAD.IADD R7, R7, 0x1, R8 ;  /* 0x0000000107077824 */ /* 0x000fe400078e0208 */
[----:B0-----:R-:W-:-:S04]  /*0d10*/  FFMA R13, R10, R11, 1 ;  /* 0x3f8000000a0d7423 */ /* 0x001fc8000000000b */
[----:B------:R-:W-:-:S04]  /*0d20*/  FFMA R12, R10, R13, R10 ;  /* 0x0000000d0a0c7223 */ /* 0x000fc8000000000a */
[----:B------:R-:W-:-:S04]  /*0d30*/  FFMA R3, R0, R12, RZ ;  /* 0x0000000c00037223 */ /* 0x000fc800000000ff */
[----:B------:R-:W-:-:S04]  /*0d40*/  FFMA R10, R11, R3, R0 ;  /* 0x000000030b0a7223 */ /* 0x000fc80000000000 */
[----:B------:R-:W-:-:S04]  /*0d50*/  FFMA R13, R12, R10, R3 ;  /* 0x0000000a0c0d7223 */ /* 0x000fc80000000003 */
[----:B------:R-:W-:-:S04]  /*0d60*/  FFMA R10, R11, R13, R0 ;  /* 0x0000000d0b0a7223 */ /* 0x000fc80000000000 */
[----:B------:R-:W-:-:S05]  /*0d70*/  FFMA R0, R12, R10, R13 ;  /* 0x0000000a0c007223 */ /* 0x000fca000000000d */
[----:B------:R-:W-:-:S04]  /*0d80*/  SHF.R.U32.HI R3, RZ, 0x17, R0 ;  /* 0x00000017ff037819 */ /* 0x000fc80000011600 */
[----:B------:R-:W-:-:S04]  /*0d90*/  LOP3.LUT R3, R3, 0xff, RZ, 0xc0, !PT ;  /* 0x000000ff03037812 */ /* 0x000fc800078ec0ff */
[----:B------:R-:W-:-:S05]  /*0da0*/  IADD3 R9, PT, PT, R3, R7, RZ ;  /* 0x0000000703097210 */ /* 0x000fca0007ffe0ff */
[----:B------:R-:W-:-:S05]  /*0db0*/  VIADD R3, R9, 0xffffffff ;  /* 0xffffffff09037836 */ /* 0x000fca0000000000 */
[----:B------:R-:W-:-:S13]  /*0dc0*/  ISETP.GE.U32.AND P0, PT, R3, 0xfe, PT ;  /* 0x000000fe0300780c */ /* 0x000fda0003f06070 */
[----:B------:R-:W-:Y:S05]  /*0dd0*/  @!P0 BRA `(.L_x_16) ;  /* 0x0000000000808947 */ /* 0x000fea0003800000 */
[----:B------:R-:W-:-:S13]  /*0de0*/  ISETP.GT.AND P0, PT, R9, 0xfe, PT ;  /* 0x000000fe0900780c */ /* 0x000fda0003f04270 */
[----:B------:R-:W-:Y:S05]  /*0df0*/  @P0 BRA `(.L_x_17) ;  /* 0x00000000006c0947 */ /* 0x000fea0003800000 */
[----:B------:R-:W-:-:S13]  /*0e00*/  ISETP.GE.AND P0, PT, R9, 0x1, PT ;  /* 0x000000010900780c */ /* 0x000fda0003f06270 */
[----:B------:R-:W-:Y:S05]  /*0e10*/  @P0 BRA `(.L_x_18) ;  /* 0x0000000000740947 */ /* 0x000fea0003800000 */
[----:B------:R-:W-:Y:S02]  /*0e20*/  ISETP.GE.AND P0, PT, R9, -0x18, PT ;  /* 0xffffffe80900780c */ /* 0x000fe40003f06270 */
[----:B------:R-:W-:-:S11]  /*0e30*/  LOP3.LUT R0, R0, 0x80000000, RZ, 0xc0, !PT ;  /* 0x8000000000007812 */ /* 0x000fd600078ec0ff */
[----:B------:R-:W-:Y:S05]  /*0e40*/  @!P0 BRA `(.L_x_18) ;  /* 0x0000000000688947 */ /* 0x000fea0003800000 */
[CCC-:B------:R-:W-:Y:S01]  /*0e50*/  FFMA.RZ R3, R12.reuse, R10.reuse, R13.reuse ;  /* 0x0000000a0c037223 */ /* 0x1c0fe2000000c00d */
[C---:B------:R-:W-:Y:S01]  /*0e60*/  IADD3 R8, PT, PT, R9.reuse, 0x20, RZ ;  /* 0x0000002009087810 */ /* 0x040fe20007ffe0ff */
[CCC-:B------:R-:W-:Y:S01]  /*0e70*/  FFMA.RM R6, R12.reuse, R10.reuse, R13.reuse ;  /* 0x0000000a0c067223 */ /* 0x1c0fe2000000400d */
[----:B------:R-:W-:Y:S02]  /*0e80*/  ISETP.NE.AND P2, PT, R9, RZ, PT ;  /* 0x000000ff0900720c */ /* 0x000fe40003f45270 */
[----:B------:R-:W-:Y:S01]  /*0e90*/  LOP3.LUT R7, R3, 0x7fffff, RZ, 0xc0, !PT ;  /* 0x007fffff03077812 */ /* 0x000fe200078ec0ff */
[----:B------:R-:W-:Y:S01]  /*0ea0*/  FFMA.RP R3, R12, R10, R13 ;  /* 0x0000000a0c037223 */ /* 0x000fe2000000800d */
[----:B------:R-:W-:Y:S01]  /*0eb0*/  ISETP.NE.AND P1, PT, R9, RZ, PT ;  /* 0x000000ff0900720c */ /* 0x000fe20003f25270 */
[----:B------:R-:W-:Y:S01]  /*0ec0*/  IMAD.MOV R9, RZ, RZ, -R9 ;  /* 0x000000ffff097224 */ /* 0x000fe200078e0a09 */
[----:B------:R-:W-:Y:S02]  /*0ed0*/  LOP3.LUT R7, R7, 0x800000, RZ, 0xfc, !PT ;  /* 0x0080000007077812 */ /* 0x000fe400078efcff */
[----:B------:R-:W-:-:S02]  /*0ee0*/  FSETP.NEU.FTZ.AND P0, PT, R3, R6, PT ;  /* 0x000000060300720b */ /* 0x000fc40003f1d000 */
[----:B------:R-:W-:Y:S02]  /*0ef0*/  SHF.L.U32 R8, R7, R8, RZ ;  /* 0x0000000807087219 */ /* 0x000fe400000006ff */
[----:B------:R-:W-:Y:S02]  /*0f00*/  SEL R6, R9, RZ, P2 ;  /* 0x000000ff09067207 */ /* 0x000fe40001000000 */
[----:B------:R-:W-:Y:S02]  /*0f10*/  ISETP.NE.AND P1, PT, R8, RZ, P1 ;  /* 0x000000ff0800720c */ /* 0x000fe40000f25270 */
[----:B------:R-:W-:Y:S02]  /*0f20*/  SHF.R.U32.HI R6, RZ, R6, R7 ;  /* 0x00000006ff067219 */ /* 0x000fe40000011607 */
[----:B------:R-:W-:Y:S02]  /*0f30*/  PLOP3.LUT P0, PT, P0, P1, PT, 0xf8, 0x8f ;  /* 0x00000000008f781c */ /* 0x000fe40000703f70 */
[----:B------:R-:W-:-:S02]  /*0f40*/  SHF.R.U32.HI R8, RZ, 0x1, R6 ;  /* 0x00000001ff087819 */ /* 0x000fc40000011606 */
[----:B------:R-:W-:-:S04]  /*0f50*/  SEL R3, RZ, 0x1, !P0 ;  /* 0x00000001ff037807 */ /* 0x000fc80004000000 */
[----:B------:R-:W-:-:S04]  /*0f60*/  LOP3.LUT R3, R3, 0x1, R8, 0xf8, !PT ;  /* 0x0000000103037812 */ /* 0x000fc800078ef808 */
[----:B------:R-:W-:-:S04]  /*0f70*/  LOP3.LUT R3, R3, R6, RZ, 0xc0, !PT ;  /* 0x0000000603037212 */ /* 0x000fc800078ec0ff */
[----:B------:R-:W-:-:S04]  /*0f80*/  IADD3 R3, PT, PT, R8, R3, RZ ;  /* 0x0000000308037210 */ /* 0x000fc80007ffe0ff */
[----:B------:R-:W-:Y:S01]  /*0f90*/  LOP3.LUT R0, R3, R0, RZ, 0xfc, !PT ;  /* 0x0000000003007212 */ /* 0x000fe200078efcff */
[----:B------:R-:W-:Y:S06]  /*0fa0*/  BRA `(.L_x_18) ;  /* 0x0000000000107947 */ /* 0x000fec0003800000 */
.L_x_17:
[----:B------:R-:W-:-:S04]  /*0fb0*/  LOP3.LUT R0, R0, 0x80000000, RZ, 0xc0, !PT ;  /* 0x8000000000007812 */ /* 0x000fc800078ec0ff */
[----:B------:R-:W-:Y:S01]  /*0fc0*/  LOP3.LUT R0, R0, 0x7f800000, RZ, 0xfc, !PT ;  /* 0x7f80000000007812 */ /* 0x000fe200078efcff */
[----:B------:R-:W-:Y:S06]  /*0fd0*/  BRA `(.L_x_18) ;  /* 0x0000000000047947 */ /* 0x000fec0003800000 */
.L_x_16:
[----:B------:R-:W-:-:S07]  /*0fe0*/  IMAD R0, R7, 0x800000, R0 ;  /* 0x0080000007007824 */ /* 0x000fce00078e0200 */
.L_x_18:
[----:B------:R-:W-:Y:S05]  /*0ff0*/  BSYNC.RECONVERGENT B2 ;  /* 0x0000000000027941 */ /* 0x000fea0003800200 */
.L_x_15:
[----:B------:R-:W-:Y:S05]  /*1000*/  BRA `(.L_x_19) ;  /* 0x0000000000207947 */ /* 0x000fea0003800000 */
.L_x_14:
[----:B------:R-:W-:-:S04]  /*1010*/  LOP3.LUT R0, R6, 0x80000000, R3, 0x48, !PT ;  /* 0x8000000006007812 */ /* 0x000fc800078e4803 */
[----:B------:R-:W-:Y:S01]  /*1020*/  LOP3.LUT R0, R0, 0x7f800000, RZ, 0xfc, !PT ;  /* 0x7f80000000007812 */ /* 0x000fe200078efcff */
[----:B------:R-:W-:Y:S06]  /*1030*/  BRA `(.L_x_19) ;  /* 0x0000000000147947 */ /* 0x000fec0003800000 */
.L_x_13:
[----:B------:R-:W-:Y:S01]  /*1040*/  LOP3.LUT R0, R6, 0x80000000, R3, 0x48, !PT ;  /* 0x8000000006007812 */ /* 0x000fe200078e4803 */
[----:B------:R-:W-:Y:S06]  /*1050*/  BRA `(.L_x_19) ;  /* 0x00000000000c7947 */ /* 0x000fec0003800000 */
.L_x_12:
[----:B------:R-:W0:Y:S01]  /*1060*/  MUFU.RSQ R0, -QNAN ;  /* 0xffc0000000007908 */ /* 0x000e220000001400 */
[----:B------:R-:W-:Y:S05]  /*1070*/  BRA `(.L_x_19) ;  /* 0x0000000000047947 */ /* 0x000fea0003800000 */
.L_x_11:
[----:B------:R-:W-:-:S07]  /*1080*/  FADD.FTZ R0, R3, R0 ;  /* 0x0000000003007221 */ /* 0x000fce0000010000 */
.L_x_19:
[----:B------:R-:W-:Y:S05]  /*1090*/  BSYNC.RECONVERGENT B1 ;  /* 0x0000000000017941 */ /* 0x000fea0003800200 */
.L_x_9:
[----:B------:R-:W-:-:S04]  /*10a0*/  HFMA2 R3, -RZ, RZ, 0, 0 ;  /* 0x00000000ff037431 */ /* 0x000fc800000001ff */
[----:B0-----:R-:W-:Y:S05]  /*10b0*/  RET.REL.NODEC R2 `(_Z11avg_poolingPKfPfiii) ;  /* 0xffffffec02d07950 */ /* 0x001fea0003c3ffff */
.L_x_20:
[----:B------:R-:W-:-:S00]  /*10c0*/  BRA `(.L_x_20) ;  /* 0xfffffffc00fc7947 */ /* 0x000fc0000383ffff */
[----:B------:R-:W-:-:S00]  /*10d0*/  NOP ;  /* 0x0000000000007918 */ /* 0x000fc00000000000 */
        /* <DEDUP_REMOVED lines=10> */
.L_x_29:


//--------------------- .text._Z6conv2dPfS_S_iiii --------------------------
	.section	.text._Z6conv2dPfS_S_iiii,"ax",@progbits
	.align	128
        .global         _Z6conv2dPfS_S_iiii
        .type           _Z6conv2dPfS_S_iiii,@function
        .size           _Z6conv2dPfS_S_iiii,(.L_x_31 - _Z6conv2dPfS_S_iiii)
        .other          _Z6conv2dPfS_S_iiii,@"STO_CUDA_ENTRY STV_DEFAULT"
_Z6conv2dPfS_S_iiii:
.text._Z6conv2dPfS_S_iiii:
        /* <DEDUP_REMOVED lines=13> */
[----:B------:R-:W0:Y:S01]  /*00d0*/  LDC R8, c[0x0][0x39c] ;  /* 0x0000e700ff087b82 */ /* 0x000e220000000800 */
[----:B------:R-:W1:Y:S01]  /*00e0*/  LDCU.64 UR8, c[0x0][0x358] ;  /* 0x00006b00ff0877ac */ /* 0x000e620008000a00 */
[----:B------:R-:W-:-:S06]  /*00f0*/  HFMA2 R14, -RZ, RZ, 0, 0 ;  /* 0x00000000ff0e7431 */ /* 0x000fcc00000001ff */
[----:B------:R-:W2:Y:S01]  /*0100*/  S2UR UR6, SR_CTAID.Z ;  /* 0x00000000000679c3 */ /* 0x000ea20000002700 */
[----:B0-----:R-:W-:-:S13]  /*0110*/  ISETP.GE.AND P0, PT, R8, 0x1, PT ;  /* 0x000000010800780c */ /* 0x001fda0003f06270 */
[----:B-12---:R-:W-:Y:S05]  /*0120*/  @!P0 BRA `(.L_x_21) ;  /* 0x00000008007c8947 */ /* 0x006fea0003800000 */
[C---:B------:R-:W-:Y:S01]  /*0130*/  LOP3.LUT R6, R8.reuse, 0x7ffffff0, RZ, 0xc0, !PT ;  /* 0x7ffffff008067812 */ /* 0x040fe200078ec0ff */
[----:B------:R-:W-:Y:S01]  /*0140*/  UMOV UR4, URZ ;  /* 0x000000ff00047c82 */ /* 0x000fe20008000000 */
[C---:B------:R-:W-:Y:S02]  /*0150*/  LOP3.LUT R20, R8.reuse, 0xf, RZ, 0xc0, !PT ;  /* 0x0000000f08147812 */ /* 0x040fe400078ec0ff */
[C---:B------:R-:W-:Y:S02]  /*0160*/  LOP3.LUT R21, R8.reuse, 0x7, RZ, 0xc0, !PT ;  /* 0x0000000708157812 */ /* 0x040fe400078ec0ff */
[----:B------:R-:W-:Y:S02]  /*0170*/  LOP3.LUT R8, R8, 0x3, RZ, 0xc0, !PT ;  /* 0x0000000308087812 */ /* 0x000fe400078ec0ff */
[----:B------:R-:W-:Y:S02]  /*0180*/  MOV R14, RZ ;  /* 0x000000ff000e7202 */ /* 0x000fe40000000f00 */
[----:B------:R-:W-:-:S07]  /*0190*/  IADD3 R9, PT, PT, -R6, RZ, RZ ;  /* 0x000000ff06097210 */ /* 0x000fce0007ffe1ff */
.L_x_27:
[----:B------:R-:W0:Y:S01]  /*01a0*/  LDCU.64 UR10, c[0x0][0x398] ;  /* 0x00007300ff0a77ac */ /* 0x000e220008000a00 */
[----:B------:R-:W-:Y:S02]  /*01b0*/  IADD3 R10, PT, PT, R0, UR4, RZ ;  /* 0x00000004000a7c10 */ /* 0x000fe4000fffe0ff */
[----:B------:R-:W-:Y:S01]  /*01c0*/  MOV R11, RZ ;  /* 0x000000ff000b7202 */ /* 0x000fe20000000f00 */
[----:B0-----:R-:W-:Y:S02]  /*01d0*/  UISETP.GE.U32.AND UP0, UPT, UR11, 0x10, UPT ;  /* 0x000000100b00788c */ /* 0x001fe4000bf06070 */
[----:B------:R-:W-:Y:S01]  /*01e0*/  IMAD R10, R10, UR10, R7 ;  /* 0x0000000a0a0a7c24 */ /* 0x000fe2000f8e0207 */
[----:B------:R-:W-:Y:S02]  /*01f0*/  UIMAD UR5, UR6, UR11, UR4 ;  /* 0x0000000b060572a4 */ /* 0x000fe4000f8e0204 */
[----:B------:R-:W-:Y:S02]  /*0200*/  UIADD3 UR4, UPT, UPT, UR4, 0x1, URZ ;  /* 0x0000000104047890 */ /* 0x000fe4000fffe0ff */
[----:B------:R-:W-:-:S02]  /*0210*/  UIMAD UR5, UR5, UR11, URZ ;  /* 0x0000000b050572a4 */ /* 0x000fc4000f8e02ff */
[----:B------:R-:W-:Y:S01]  /*0220*/  UISETP.NE.AND UP1, UPT, UR4, UR11, UPT ;  /* 0x0000000b0400728c */ /* 0x000fe2000bf25270 */
[----:B------:R-:W-:Y:S10]  /*0230*/  BRA.U !UP0, `(.L_x_22) ;  /* 0x0000000108f47547 */ /* 0x000ff4000b800000 */
[----:B------:R-:W-:Y:S02]  /*0240*/  MOV R11, UR5 ;  /* 0x00000005000b7c02 */ /* 0x000fe40008000f00 */
[----:B------:R-:W-:Y:S02]  /*0250*/  MOV R13, R10 ;  /* 0x0000000a000d7202 */ /* 0x000fe40000000f00 */
[----:B------:R-:W-:-:S07]  /*0260*/  MOV R12, R9 ;  /* 0x00000009000c7202 */ /* 0x000fce0000000f00 */
.L_x_23:
[----:B------:R-:W0:Y:S08]  /*0270*/  LDC.64 R4, c[0x0][0x380] ;  /* 0x0000e000ff047b82 */ /* 0x000e300000000a00 */
[----:B------:R-:W1:Y:S01]  /*0280*/  LDC.64 R2, c[0x0][0x388] ;  /* 0x0000e200ff027b82 */ /* 0x000e620000000a00 */
[----:B0-----:R-:W-:-:S05]  /*0290*/  IMAD.WIDE R4, R13, 0x4, R4 ;  /* 0x000000040d047825 */ /* 0x001fca00078e0204 */
[----:B------:R-:W2:Y:S01]  /*02a0*/  LDG.E R15, desc[UR8][R4.64] ;  /* 0x00000008040f7981 */ /* 0x000ea2000c1e1900 */
[----:B-1----:R-:W-:-:S03]  /*02b0*/  IMAD.WIDE R2, R11, 0x4, R2 ;  /* 0x000000040b027825 */ /* 0x002fc600078e0202 */
[----:B------:R-:W3:Y:S04]  /*02c0*/  LDG.E R26, desc[UR8][R4.64+0x4] ;  /* 0x00000408041a7981 */ /* 0x000ee8000c1e1900 */
[----:B------:R-:W2:Y:S04]  /*02d0*/  LDG.E R24, desc[UR8][R2.64] ;  /* 0x0000000802187981 */ /* 0x000ea8000c1e1900 */
[----:B------:R-:W3:Y:S04]  /*02e0*/  LDG.E R25, desc[UR8][R2.64+0x4] ;  /* 0x0000040802197981 */ /* 0x000ee8000c1e1900 */
[----:B------:R-:W4:Y:S04]  /*02f0*/  LDG.E R23, desc[UR8][R4.64+0x8] ;  /* 0x0000080804177981 */ /* 0x000f28000c1e1900 */
[----:B------:R-:W4:Y:S04]  /*0300*/  LDG.E R22, desc[UR8][R2.64+0x8] ;  /* 0x0000080802167981 */ /* 0x000f28000c1e1900 */
[----:B------:R-:W5:Y:S04]  /*0310*/  LDG.E R18, desc[UR8][R4.64+0xc] ;  /* 0x00000c0804127981 */ /* 0x000f68000c1e1900 */
[----:B------:R-:W5:Y:S04]  /*0320*/  LDG.E R19, desc[UR8][R2.64+0xc] ;  /* 0x00000c0802137981 */ /* 0x000f68000c1e1900 */
[----:B------:R-:W5:Y:S04]  /*0330*/  LDG.E R16, desc[UR8][R4.64+0x10] ;  /* 0x0000100804107981 */ /* 0x000f68000c1e1900 */
[----:B------:R-:W5:Y:S01]  /*0340*/  LDG.E R17, desc[UR8][R2.64+0x10] ;  /* 0x0000100802117981 */ /* 0x000f62000c1e1900 */
[----:B--2---:R-:W-:-:S03]  /*0350*/  FFMA R15, R15, R24, R14 ;  /* 0x000000180f0f7223 */ /* 0x004fc6000000000e */
[----:B------:R-:W2:Y:S01]  /*0360*/  LDG.E R14, desc[UR8][R4.64+0x14] ;  /* 0x00001408040e7981 */ /* 0x000ea2000c1e1900 */
[----:B---3--:R-:W-:-:S03]  /*0370*/  FFMA R26, R26, R25, R15 ;  /* 0x000000191a1a7223 */ /* 0x008fc6000000000f */
[----:B------:R-:W2:Y:S04]  /*0380*/  LDG.E R15, desc[UR8][R2.64+0x14] ;  /* 0x00001408020f7981 */ /* 0x000ea8000c1e1900 */
[----:B------:R-:W3:Y:S01]  /*0390*/  LDG.E R24, desc[UR8][R4.64+0x20] ;  /* 0x0000200804187981 */ /* 0x000ee2000c1e1900 */
[----:B----4-:R-:W-:-:S03]  /*03a0*/  FFMA R25, R23, R22, R26 ;  /* 0x0000001617197223 */ /* 0x010fc6000000001a */
[----:B------:R-:W4:Y:S04]  /*03b0*/  LDG.E R22, desc[UR8][R4.64+0x18] ;  /* 0x0000180804167981 */ /* 0x000f28000c1e1900 */
[----:B------:R-:W4:Y:S01]  /*03c0*/  LDG.E R23, desc[UR8][R2.64+0x18] ;  /* 0x0000180802177981 */ /* 0x000f22000c1e1900 */
[----:B-----5:R-:W-:-:S03]  /*03d0*/  FFMA R25, R18, R19, R25 ;  /* 0x0000001312197223 */ /* 0x020fc60000000019 */
[----:B------:R-:W5:Y:S04]  /*03e0*/  LDG.E R18, desc[UR8][R4.64+0x1c] ;  /* 0x00001c0804127981 */ /* 0x000f68000c1e1900 */
[----:B------:R-:W5:Y:S01]  /*03f0*/  LDG.E R19, desc[UR8][R2.64+0x1c] ;  /* 0x00001c0802137981 */ /* 0x000f62000c1e1900 */
[----:B------:R-:W-:-:S03]  /*0400*/  FFMA R27, R16, R17, R25 ;  /* 0x00000011101b7223 */ /* 0x000fc60000000019 */
[----:B------:R-:W3:Y:S04]  /*0410*/  LDG.E R25, desc[UR8][R2.64+0x20] ;  /* 0x0000200802197981 */ /* 0x000ee8000c1e1900 */
[----:B------:R-:W3:Y:S04]  /*0420*/  LDG.E R16, desc[UR8][R4.64+0x24] ;  /* 0x0000240804107981 */ /* 0x000ee8000c1e1900 */
[----:B------:R-:W3:Y:S04]  /*0430*/  LDG.E R17, desc[UR8][R2.64+0x24] ;  /* 0x0000240802117981 */ /* 0x000ee8000c1e1900 */
[----:B------:R-:W3:Y:S01]  /*0440*/  LDG.E R26, desc[UR8][R4.64+0x3c] ;  /* 0x00003c08041a7981 */ /* 0x000ee2000c1e1900 */
[----:B--2---:R-:W-:-:S03]  /*0450*/  FFMA R15, R14, R15, R27 ;  /* 0x0000000f0e0f7223 */ /* 0x004fc6000000001b */
[----:B------:R-:W2:Y:S04]  /*0460*/  LDG.E R14, desc[UR8][R2.64+0x28] ;  /* 0x00002808020e7981 */ /* 0x000ea8000c1e1900 */
[----:B------:R-:W2:Y:S01]  /*0470*/  LDG.E R27, desc[UR8][R2.64+0x3c] ;  /* 0x00003c08021b7981 */ /* 0x000ea2000c1e1900 */
[----:B----4-:R-:W-:-:S03]  /*0480*/  FFMA R23, R22, R23, R15 ;  /* 0x0000001716177223 */ /* 0x010fc6000000000f */
[----:B------:R-:W2:Y:S04]  /*0490*/  LDG.E R15, desc[UR8][R4.64+0x28] ;  /* 0x00002808040f7981 */ /* 0x000ea8000c1e1900 */
[----:B------:R-:W4:Y:S01]  /*04a0*/  LDG.E R22, desc[UR8][R4.64+0x30] ;  /* 0x0000300804167981 */ /* 0x000f22000c1e1900 */
[----:B-----5:R-:W-:-:S03]  /*04b0*/  FFMA R23, R18, R19, R23 ;  /* 0x0000001312177223 */ /* 0x020fc60000000017 */
[----:B------:R-:W5:Y:S01]  /*04c0*/  LDG.E R18, desc[UR8][R4.64+0x2c] ;  /* 0x00002c0804127981 */ /* 0x000f62000c1e1900 */
[----:B---3--:R-:W-:-:S03]  /*04d0*/  FFMA R25, R24, R25, R23 ;  /* 0x0000001918197223 */ /* 0x008fc60000000017 */
[----:B------:R-:W5:Y:S04]  /*04e0*/  LDG.E R19, desc[UR8][R2.64+0x2c] ;  /* 0x00002c0802137981 */ /* 0x000f68000c1e1900 */
[----:B------:R-:W4:Y:S01]  /*04f0*/  LDG.E R23, desc[UR8][R2.64+0x30] ;  /* 0x0000300802177981 */ /* 0x000f22000c1e1900 */
[----:B------:R-:W-:-:S03]  /*0500*/  FFMA R28, R16, R17, R25 ;  /* 0x00000011101c7223 */ /* 0x000fc60000000019 */
[----:B------:R-:W3:Y:S04]  /*0510*/  LDG.E R24, desc[UR8][R4.64+0x34] ;  /* 0x0000340804187981 */ /* 0x000ee8000c1e1900 */
[----:B------:R-:W3:Y:S04]  /*0520*/  LDG.E R25, desc[UR8][R2.64+0x34] ;  /* 0x0000340802197981 */ /* 0x000ee8000c1e1900 */
[----:B------:R-:W3:Y:S04]  /*0530*/  LDG.E R16, desc[UR8][R4.64+0x38] ;  /* 0x0000380804107981 */ /* 0x000ee8000c1e1900 */
[----:B------:R-:W3:Y:S01]  /*0540*/  LDG.E R17, desc[UR8][R2.64+0x38] ;  /* 0x0000380802117981 */ /* 0x000ee2000c1e1900 */
[----:B------:R-:W-:-:S04]  /*0550*/  IADD3 R12, PT, PT, R12, 0x10, RZ ;  /* 0x000000100c0c7810 */ /* 0x000fc80007ffe0ff */
[----:B------:R-:W-:Y:S02]  /*0560*/  ISETP.NE.AND P0, PT, R12, RZ, PT ;  /* 0x000000ff0c00720c */ /* 0x000fe40003f05270 */
[----:B------:R-:W-:Y:S02]  /*0570*/  IADD3 R13, PT, PT, R13, 0x10, RZ ;  /* 0x000000100d0d7810 */ /* 0x000fe40007ffe0ff */
[----:B------:R-:W-:Y:S01]  /*0580*/  IADD3 R11, PT, PT, R11, 0x10, RZ ;  /* 0x000000100b0b7810 */ /* 0x000fe20007ffe0ff */
[----:B--2---:R-:W-:-:S04]  /*0590*/  FFMA R15, R15, R14, R28 ;  /* 0x0000000e0f0f7223 */ /* 0x004fc8000000001c */
[----:B-----5:R-:W-:-:S04]  /*05a0*/  FFMA R15, R18, R19, R15 ;  /* 0x00000013120f7223 */ /* 0x020fc8000000000f */
[----:B----4-:R-:W-:-:S04]  /*05b0*/  FFMA R15, R22, R23, R15 ;  /* 0x00000017160f7223 */ /* 0x010fc8000000000f */
[----:B---3--:R-:W-:-:S04]  /*05c0*/  FFMA R15, R24, R25, R15 ;  /* 0x00000019180f7223 */ /* 0x008fc8000000000f */
[----:B------:R-:W-:-:S04]  /*05d0*/  FFMA R15, R16, R17, R15 ;  /* 0x00000011100f7223 */ /* 0x000fc8000000000f */
[----:B------:R-:W-:Y:S01]  /*05e0*/  FFMA R14, R26, R27, R15 ;  /* 0x0000001b1a0e7223 */ /* 0x000fe2000000000f */
[----:B------:R-:W-:Y:S06]  /*05f0*/  @P0 BRA `(.L_x_23) ;  /* 0xfffffffc001c0947 */ /* 0x000fec000383ffff */
[----:B------:R-:W-:-:S07]  /*0600*/  MOV R11, R6 ;  /* 0x00000006000b7202 */ /* 0x000fce0000000f00 */
.L_x_22:
[----:B------:R-:W-:-:S13]  /*0610*/  ISETP.NE.AND P0, PT, R20, RZ, PT ;  /* 0x000000ff1400720c */ /* 0x000fda0003f05270 */
[----:B------:R-:W-:Y:S05]  /*0620*/  @!P0 BRA `(.L_x_24) ;  /* 0x0000000400388947 */ /* 0x000fea0003800000 */
[----:B------:R-:W-:Y:S02]  /*0630*/  IADD3 R2, PT, PT, R20, -0x1, RZ ;  /* 0xffffffff14027810 */ /* 0x000fe40007ffe0ff */
[----:B------:R-:W-:Y:S02]  /*0640*/  ISETP.NE.AND P1, PT, R21, RZ, PT ;  /* 0x000000ff1500720c */ /* 0x000fe40003f25270 */
[----:B------:R-:W-:-:S13]  /*0650*/  ISETP.GE.U32.AND P0, PT, R2, 0x7, PT ;  /* 0x000000070200780c */ /* 0x000fda0003f06070 */
[----:B------:R-:W-:Y:S05]  /*0660*/  @!P0 BRA `(.L_x_25) ;  /* 0x00000000007c8947 */ /* 0x000fea0003800000 */
[----:B------:R-:W0:Y:S01]  /*0670*/  LDC.64 R2, c[0x0][0x380] ;  /* 0x0000e000ff027b82 */ /* 0x000e220000000a00 */
[----:B------:R-:W-:Y:S02]  /*0680*/  IADD3 R13, PT, PT, R10, R11, RZ ;  /* 0x0000000b0a0d7210 */ /* 0x000fe40007ffe0ff */
[----:B------:R-:W-:-:S05]  /*0690*/  IADD3 R15, PT, PT, R11, UR5, RZ ;  /* 0x000000050b0f7c10 */ /* 0x000fca000fffe0ff */
        /* <DEDUP_REMOVED lines=16> */
[----:B--2---:R-:W-:-:S03]  /*07a0*/  FFMA R29, R23, R24, R14 ;  /* 0x00000018171d7223 */ /* 0x004fc6000000000e */
[----:B------:R-:W2:Y:S04]  /*07b0*/  LDG.E R23, desc[UR8][R2.64+0x14] ;  /* 0x0000140802177981 */ /* 0x000ea8000c1e1900 */
[----:B------:R-:W2:Y:S04]  /*07c0*/  LDG.E R24, desc[UR8][R4.64+0x14] ;  /* 0x0000140804187981 */ /* 0x000ea8000c1e1900 */
[----:B------:R-:W2:Y:S01]  /*07d0*/  LDG.E R14, desc[UR8][R2.64+0x18] ;  /* 0x00001808020e7981 */ /* 0x000ea2000c1e1900 */
[----:B---3--:R-:W-:-:S04]  /*07e0*/  FFMA R12, R12, R13, R29 ;  /* 0x0000000d0c0c7223 */ /* 0x008fc8000000001d */
[----:B----4-:R-:W-:-:S04]  /*07f0*/  FFMA R12, R15, R16, R12 ;  /* 0x000000100f0c7223 */ /* 0x010fc8000000000c */
[----:B-----5:R-:W-:-:S04]  /*0800*/  FFMA R12, R17, R18, R12 ;  /* 0x00000012110c7223 */ /* 0x020fc8000000000c */
[----:B------:R-:W-:Y:S01]  /*0810*/  FFMA R12, R19, R22, R12 ;  /* 0x00000016130c7223 */ /* 0x000fe2000000000c */
[----:B------:R-:W-:-:S03]  /*0820*/  IADD3 R11, PT, PT, R11, 0x8, RZ ;  /* 0x000000080b0b7810 */ /* 0x000fc60007ffe0ff */
[----:B--2---:R-:W-:-:S04]  /*0830*/  FFMA R23, R23, R24, R12 ;  /* 0x0000001817177223 */ /* 0x004fc8000000000c */
[----:B------:R-:W-:-:S04]  /*0840*/  FFMA R14, R14, R27, R23 ;  /* 0x0000001b0e0e7223 */ /* 0x000fc80000000017 */
[----:B------:R-:W-:-:S07]  /*0850*/  FFMA R14, R25, R26, R14 ;  /* 0x0000001a190e7223 */ /* 0x000fce000000000e */
.L_x_25:
        /* <DEDUP_REMOVED lines=14> */
[----:B------:R-:W4:Y:S04]  /*0940*/  LDG.E R15, desc[UR8][R4.64+0x4] ;  /* 0x00000408040f7981 */ /* 0x000f28000c1e1900 */
[----:B------:R-:W4:Y:S04]  /*0950*/  LDG.E R16, desc[UR8][R2.64+0x4] ;  /* 0x0000040802107981 */ /* 0x000f28000c1e1900 */
[----:B------:R-:W3:Y:S04]  /*0960*/  LDG.E R18, desc[UR8][R2.64+0x8] ;  /* 0x0000080802127981 */ /* 0x000ee8000c1e1900 */
[----:B------:R-:W5:Y:S04]  /*0970*/  LDG.E R19, desc[UR8][R4.64+0xc] ;  /* 0x00000c0804137981 */ /* 0x000f68000c1e1900 */
[----:B------:R-:W5:Y:S01]  /*0980*/  LDG.E R22, desc[UR8][R2.64+0xc] ;  /* 0x00000c0802167981 */ /* 0x000f62000c1e1900 */
[----:B------:R-:W-:Y:S01]  /*0990*/  IADD3 R11, PT, PT, R11, 0x4, RZ ;  /* 0x000000040b0b7810 */ /* 0x000fe20007ffe0ff */
[----:B--2---:R-:W-:-:S04]  /*09a0*/  FFMA R12, R13, R12, R14 ;  /* 0x0000000c0d0c7223 */ /* 0x004fc8000000000e */
[----:B----4-:R-:W-:-:S04]  /*09b0*/  FFMA R12, R15, R16, R12 ;  /* 0x000000100f0c7223 */ /* 0x010fc8000000000c */
[----:B---3--:R-:W-:-:S04]  /*09c0*/  FFMA R12, R17, R18, R12 ;  /* 0x00000012110c7223 */ /* 0x008fc8000000000c */
[----:B-----5:R-:W-:-:S07]  /*09d0*/  FFMA R14, R19, R22, R12 ;  /* 0x00000016130e7223 */ /* 0x020fce000000000c */
.L_x_26:
[----:B------:R-:W-:Y:S05]  /*09e0*/  @!P1 BRA `(.L_x_24) ;  /* 0x0000000000489947 */ /* 0x000fea0003800000 */
[----:B------:R-:W0:Y:S01]  /*09f0*/  LDC.64 R4, c[0x0][0x380] ;  /* 0x0000e000ff047b82 */ /* 0x000e220000000a00 */
[----:B------:R-:W-:Y:S02]  /*0a00*/  IADD3 R13, PT, PT, R10, R11, RZ ;  /* 0x0000000b0a0d7210 */ /* 0x000fe40007ffe0ff */
[----:B------:R-:W-:-:S05]  /*0a10*/  IADD3 R11, PT, PT, R11, UR5, RZ ;  /* 0x000000050b0b7c10 */ /* 0x000fca000fffe0ff */
[----:B------:R-:W1:Y:S01]  /*0a20*/  LDC.64 R2, c[0x0][0x388] ;  /* 0x0000e200ff027b82 */ /* 0x000e620000000a00 */
[----:B0-----:R-:W-:-:S04]  /*0a30*/  IMAD.WIDE R4, R13, 0x4, R4 ;  /* 0x000000040d047825 */ /* 0x001fc800078e0204 */
[----:B-1----:R-:W-:Y:S02]  /*0a40*/  IMAD.WIDE R2, R11, 0x4, R2 ;  /* 0x000000040b027825 */ /* 0x002fe400078e0202 */
[----:B------:R-:W2:Y:S04]  /*0a50*/  LDG.E R11, desc[UR8][R4.64] ;  /* 0x00000008040b7981 */ /* 0x000ea8000c1e1900 */
[----:B------:R-:W2:Y:S01]  /*0a60*/  LDG.E R10, desc[UR8][R2.64] ;  /* 0x00000008020a7981 */ /* 0x000ea2000c1e1900 */
[----:B------:R-:W-:Y:S01]  /*0a70*/  ISETP.NE.AND P0, PT, R8, 0x1, PT ;  /* 0x000000010800780c */ /* 0x000fe20003f05270 */
[----:B--2---:R-:W-:-:S12]  /*0a80*/  FFMA R14, R11, R10, R14 ;  /* 0x0000000a0b0e7223 */ /* 0x004fd8000000000e */
[----:B------:R-:W-:Y:S05]  /*0a90*/  @!P0 BRA `(.L_x_24) ;  /* 0x00000000001c8947 */ /* 0x000fea0003800000 */
[----:B------:R-:W-:Y:S01]  /*0aa0*/  ISETP.NE.AND P0, PT, R8, 0x2, PT ;  /* 0x000000020800780c */ /* 0x000fe20003f05270 */
[----:B------:R-:W2:Y:S04]  /*0ab0*/  LDG.E R11, desc[UR8][R4.64+0x4] ;  /* 0x00000408040b7981 */ /* 0x000ea8000c1e1900 */
[----:B------:R-:W2:Y:S08]  /*0ac0*/  LDG.E R10, desc[UR8][R2.64+0x4] ;  /* 0x00000408020a7981 */ /* 0x000eb0000c1e1900 */
[----:B------:R-:W3:Y:S04]  /*0ad0*/  @P0 LDG.E R13, desc[UR8][R4.64+0x8] ;  /* 0x00000808040d0981 */ /* 0x000ee8000c1e1900 */
[----:B------:R-:W3:Y:S01]  /*0ae0*/  @P0 LDG.E R12, desc[UR8][R2.64+0x8] ;  /* 0x00000808020c0981 */ /* 0x000ee2000c1e1900 */
[----:B--2---:R-:W-:-:S04]  /*0af0*/  FFMA R14, R11, R10, R14 ;  /* 0x0000000a0b0e7223 */ /* 0x004fc8000000000e */
[----:B---3--:R-:W-:-:S07]  /*0b00*/  @P0 FFMA R14, R13, R12, R14 ;  /* 0x0000000c0d0e0223 */ /* 0x008fce000000000e */
.L_x_24:
[----:B------:R-:W-:Y:S05]  /*0b10*/  BRA.U UP1, `(.L_x_27) ;  /* 0xfffffff501a07547 */ /* 0x000fea000b83ffff */
.L_x_21:
[----:B------:R-:W0:Y:S08]  /*0b20*/  LDC R5, c[0x0][0x3a0] ;  /* 0x0000e800ff057b82 */ /* 0x000e300000000800 */
[----:B------:R-:W1:Y:S01]  /*0b30*/  LDC.64 R2, c[0x0][0x390] ;  /* 0x0000e400ff027b82 */ /* 0x000e620000000a00 */
[----:B0-----:R-:W-:-:S04]  /*0b40*/  IMAD R0, R5, UR6, R0 ;  /* 0x0000000605007c24 */ /* 0x001fc8000f8e0200 */
[----:B------:R-:W-:-:S04]  /*0b50*/  IMAD R7, R0, R5, R7 ;  /* 0x0000000500077224 */ /* 0x000fc800078e0207 */
[----:B-1----:R-:W-:-:S05]  /*0b60*/  IMAD.WIDE R2, R7, 0x4, R2 ;  /* 0x0000000407027825 */ /* 0x002fca00078e0202 */
[----:B------:R-:W-:Y:S01]  /*0b70*/  STG.E desc[UR8][R2.64], R14 ;  /* 0x0000000e02007986 */ /* 0x000fe2000c101908 */
[----:B------:R-:W-:Y:S05]  /*0b80*/  EXIT ;  /* 0x000000000000794d */ /* 0x000fea0003800000 */
.L_x_28:
        /* <DEDUP_REMOVED lines=15> */
.L_x_31:


//--------------------- .nv.shared.reserved.0     --------------------------
	.section	.nv.shared.reserved.0,"aw",@nobits
	.weak		__nv_reservedSMEM_offset_0_alias
	.size		__nv_reservedSMEM_offset_0_alias, 0, 64
	.other		__nv_reservedSMEM_offset_0_alias,@"STO_CUDA_RESERVED_SHARED STV_DEFAULT"
__nv_reservedSMEM_offset_0_alias:
	.zero		0
	.zero		64


//--------------------- .nv.constant0._Z11avg_poolingPKfPfiii --------------------------
	.section	.nv.constant0._Z11avg_poolingPKfPfiii,"a",@progbits
	.sectionflags	@""
	.align	4
.nv.constant0._Z11avg_poolingPKfPfiii:
	.zero		924


//--------------------- .nv.constant0._Z6conv2dPfS_S_iiii --------------------------
	.section	.nv.constant0._Z6conv2dPfS_S_iiii,"a",@progbits
	.sectionflags	@""
	.align	4
.nv.constant0._Z6conv2dPfS_S_iiii:
	.zero		936


//--------------------- SYMBOLS --------------------------

	.type		.nv.reservedSmem.offset0,@object
	.size		.nv.reservedSmem.offset0,0x4
